//
// Generated by NVIDIA NVVM Compiler
//
// Compiler Build ID: CL-36424714
// Cuda compilation tools, release 13.0, V13.0.88
// Based on NVVM 20.0.0
//

.version 9.0
.target sm_100
.address_size 64

	// .globl	MonteCarloKernel
.global .align 4 .b8 precalc_xorwow_matrix[102400];
.global .align 4 .b8 precalc_xorwow_offset_matrix[102400];
.global .align 4 .b8 mrg32k3aM1[2304];
.global .align 4 .b8 mrg32k3aM2[2304];
.global .align 4 .b8 mrg32k3aM1SubSeq[2016];
.global .align 4 .b8 mrg32k3aM2SubSeq[2016];
.global .align 4 .b8 mrg32k3aM1Seq[2304];
.global .align 4 .b8 mrg32k3aM2Seq[2304];
.const .align 8 .b8 __cr_lgamma_table[72];

.visible .entry MonteCarloKernel(
	.param .f64 MonteCarloKernel_param_0,
	.param .f64 MonteCarloKernel_param_1,
	.param .f64 MonteCarloKernel_param_2,
	.param .u32 MonteCarloKernel_param_3,
	.param .u64 .ptr .align 1 MonteCarloKernel_param_4
)
{
	.local .align 8 .b8 	__local_depot0[48];
	.reg .b64 	%SP;
	.reg .b64 	%SPL;
	.reg .pred 	%p<74>;
	.reg .b32 	%r<1279>;
	.reg .b32 	%f<61>;
	.reg .b64 	%rd<28>;
	.reg .b64 	%fd<25>;

	mov.u64 	%SPL, __local_depot0;
	ld.param.f64 	%fd22, [MonteCarloKernel_param_0];
	ld.param.f64 	%fd8, [MonteCarloKernel_param_1];
	ld.param.f64 	%fd9, [MonteCarloKernel_param_2];
	ld.param.u32 	%r563, [MonteCarloKernel_param_3];
	add.u64 	%rd1, %SPL, 0;
	mov.u32 	%r569, %ctaid.x;
	mov.u32 	%r570, %ntid.x;
	mov.u32 	%r571, %tid.x;
	mad.lo.s32 	%r572, %r569, %r570, %r571;
	cvt.s64.s32 	%rd2, %r572;
	mov.b32 	%r998, 1593684748;
	mov.b32 	%r573, 832094735;
	st.local.v2.u32 	[%rd1], {%r573, %r998};
	mov.b32 	%r996, -123459836;
	mov.b32 	%r997, 1111207954;
	st.local.v2.u32 	[%rd1+8], {%r997, %r996};
	mov.b32 	%r994, 1476011280;
	mov.b32 	%r995, -589760388;
	st.local.v2.u32 	[%rd1+16], {%r995, %r994};
	setp.eq.s32 	%p1, %r572, 0;
	@%p1 bra 	$L__BB0_115;
	mov.b32 	%r981, 0;
	mov.b32 	%r998, 1593684748;
	mov.b32 	%r997, 1111207954;
	mov.b32 	%r996, -123459836;
	mov.b32 	%r995, -589760388;
	mov.b32 	%r994, 1476011280;
	mov.u64 	%rd13, precalc_xorwow_matrix;
	mov.u64 	%rd27, %rd2;
$L__BB0_2:
	mov.u64 	%rd3, %rd27;
	and.b64  	%rd4, %rd3, 3;
	setp.eq.s64 	%p2, %rd4, 0;
	@%p2 bra 	$L__BB0_114;
	mul.wide.u32 	%rd12, %r981, 3200;
	add.s64 	%rd5, %rd13, %rd12;
	mov.b32 	%r994, 0;
	mov.u32 	%r995, %r994;
	mov.u32 	%r996, %r994;
	mov.u32 	%r997, %r994;
	mov.u32 	%r998, %r994;
	mov.u32 	%r987, %r994;
$L__BB0_4:
	mul.wide.u32 	%rd14, %r987, 4;
	add.s64 	%rd15, %rd1, %rd14;
	ld.local.u32 	%r13, [%rd15+4];
	shl.b32 	%r14, %r987, 5;
	mov.b32 	%r993, 0;
$L__BB0_5:
	.pragma "nounroll";
	shr.u32 	%r582, %r13, %r993;
	and.b32  	%r583, %r582, 1;
	setp.eq.b32 	%p3, %r583, 1;
	not.pred 	%p4, %p3;
	add.s32 	%r584, %r14, %r993;
	mul.lo.s32 	%r585, %r584, 5;
	mul.wide.u32 	%rd16, %r585, 4;
	add.s64 	%rd6, %rd5, %rd16;
	@%p4 bra 	$L__BB0_7;
	ld.global.u32 	%r586, [%rd6];
	xor.b32  	%r998, %r998, %r586;
	ld.global.u32 	%r587, [%rd6+4];
	xor.b32  	%r997, %r997, %r587;
	ld.global.u32 	%r588, [%rd6+8];
	xor.b32  	%r996, %r996, %r588;
	ld.global.u32 	%r589, [%rd6+12];
	xor.b32  	%r995, %r995, %r589;
	ld.global.u32 	%r590, [%rd6+16];
	xor.b32  	%r994, %r994, %r590;
$L__BB0_7:
	and.b32  	%r592, %r582, 2;
	setp.eq.s32 	%p5, %r592, 0;
	@%p5 bra 	$L__BB0_9;
	ld.global.u32 	%r593, [%rd6+20];
	xor.b32  	%r998, %r998, %r593;
	ld.global.u32 	%r594, [%rd6+24];
	xor.b32  	%r997, %r997, %r594;
	ld.global.u32 	%r595, [%rd6+28];
	xor.b32  	%r996, %r996, %r595;
	ld.global.u32 	%r596, [%rd6+32];
	xor.b32  	%r995, %r995, %r596;
	ld.global.u32 	%r597, [%rd6+36];
	xor.b32  	%r994, %r994, %r597;
$L__BB0_9:
	and.b32  	%r599, %r582, 4;
	setp.eq.s32 	%p6, %r599, 0;
	@%p6 bra 	$L__BB0_11;
	ld.global.u32 	%r600, [%rd6+40];
	xor.b32  	%r998, %r998, %r600;
	ld.global.u32 	%r601, [%rd6+44];
	xor.b32  	%r997, %r997, %r601;
	ld.global.u32 	%r602, [%rd6+48];
	xor.b32  	%r996, %r996, %r602;
	ld.global.u32 	%r603, [%rd6+52];
	xor.b32  	%r995, %r995, %r603;
	ld.global.u32 	%r604, [%rd6+56];
	xor.b32  	%r994, %r994, %r604;
$L__BB0_11:
	and.b32  	%r606, %r582, 8;
	setp.eq.s32 	%p7, %r606, 0;
	@%p7 bra 	$L__BB0_13;
	ld.global.u32 	%r607, [%rd6+60];
	xor.b32  	%r998, %r998, %r607;
	ld.global.u32 	%r608, [%rd6+64];
	xor.b32  	%r997, %r997, %r608;
	ld.global.u32 	%r609, [%rd6+68];
	xor.b32  	%r996, %r996, %r609;
	ld.global.u32 	%r610, [%rd6+72];
	xor.b32  	%r995, %r995, %r610;
	ld.global.u32 	%r611, [%rd6+76];
	xor.b32  	%r994, %r994, %r611;
$L__BB0_13:
	and.b32  	%r613, %r582, 16;
	setp.eq.s32 	%p8, %r613, 0;
	@%p8 bra 	$L__BB0_15;
	ld.global.u32 	%r614, [%rd6+80];
	xor.b32  	%r998, %r998, %r614;
	ld.global.u32 	%r615, [%rd6+84];
	xor.b32  	%r997, %r997, %r615;
	ld.global.u32 	%r616, [%rd6+88];
	xor.b32  	%r996, %r996, %r616;
	ld.global.u32 	%r617, [%rd6+92];
	xor.b32  	%r995, %r995, %r617;
	ld.global.u32 	%r618, [%rd6+96];
	xor.b32  	%r994, %r994, %r618;
$L__BB0_15:
	and.b32  	%r620, %r582, 32;
	setp.eq.s32 	%p9, %r620, 0;
	@%p9 bra 	$L__BB0_17;
	ld.global.u32 	%r621, [%rd6+100];
	xor.b32  	%r998, %r998, %r621;
	ld.global.u32 	%r622, [%rd6+104];
	xor.b32  	%r997, %r997, %r622;
	ld.global.u32 	%r623, [%rd6+108];
	xor.b32  	%r996, %r996, %r623;
	ld.global.u32 	%r624, [%rd6+112];
	xor.b32  	%r995, %r995, %r624;
	ld.global.u32 	%r625, [%rd6+116];
	xor.b32  	%r994, %r994, %r625;
$L__BB0_17:
	and.b32  	%r627, %r582, 64;
	setp.eq.s32 	%p10, %r627, 0;
	@%p10 bra 	$L__BB0_19;
	ld.global.u32 	%r628, [%rd6+120];
	xor.b32  	%r998, %r998, %r628;
	ld.global.u32 	%r629, [%rd6+124];
	xor.b32  	%r997, %r997, %r629;
	ld.global.u32 	%r630, [%rd6+128];
	xor.b32  	%r996, %r996, %r630;
	ld.global.u32 	%r631, [%rd6+132];
	xor.b32  	%r995, %r995, %r631;
	ld.global.u32 	%r632, [%rd6+136];
	xor.b32  	%r994, %r994, %r632;
$L__BB0_19:
	and.b32  	%r634, %r582, 128;
	setp.eq.s32 	%p11, %r634, 0;
	@%p11 bra 	$L__BB0_21;
	ld.global.u32 	%r635, [%rd6+140];
	xor.b32  	%r998, %r998, %r635;
	ld.global.u32 	%r636, [%rd6+144];
	xor.b32  	%r997, %r997, %r636;
	ld.global.u32 	%r637, [%rd6+148];
	xor.b32  	%r996, %r996, %r637;
	ld.global.u32 	%r638, [%rd6+152];
	xor.b32  	%r995, %r995, %r638;
	ld.global.u32 	%r639, [%rd6+156];
	xor.b32  	%r994, %r994, %r639;
$L__BB0_21:
	and.b32  	%r641, %r582, 256;
	setp.eq.s32 	%p12, %r641, 0;
	@%p12 bra 	$L__BB0_23;
	ld.global.u32 	%r642, [%rd6+160];
	xor.b32  	%r998, %r998, %r642;
	ld.global.u32 	%r643, [%rd6+164];
	xor.b32  	%r997, %r997, %r643;
	ld.global.u32 	%r644, [%rd6+168];
	xor.b32  	%r996, %r996, %r644;
	ld.global.u32 	%r645, [%rd6+172];
	xor.b32  	%r995, %r995, %r645;
	ld.global.u32 	%r646, [%rd6+176];
	xor.b32  	%r994, %r994, %r646;
$L__BB0_23:
	and.b32  	%r648, %r582, 512;
	setp.eq.s32 	%p13, %r648, 0;
	@%p13 bra 	$L__BB0_25;
	ld.global.u32 	%r649, [%rd6+180];
	xor.b32  	%r998, %r998, %r649;
	ld.global.u32 	%r650, [%rd6+184];
	xor.b32  	%r997, %r997, %r650;
	ld.global.u32 	%r651, [%rd6+188];
	xor.b32  	%r996, %r996, %r651;
	ld.global.u32 	%r652, [%rd6+192];
	xor.b32  	%r995, %r995, %r652;
	ld.global.u32 	%r653, [%rd6+196];
	xor.b32  	%r994, %r994, %r653;
$L__BB0_25:
	and.b32  	%r655, %r582, 1024;
	setp.eq.s32 	%p14, %r655, 0;
	@%p14 bra 	$L__BB0_27;
	ld.global.u32 	%r656, [%rd6+200];
	xor.b32  	%r998, %r998, %r656;
	ld.global.u32 	%r657, [%rd6+204];
	xor.b32  	%r997, %r997, %r657;
	ld.global.u32 	%r658, [%rd6+208];
	xor.b32  	%r996, %r996, %r658;
	ld.global.u32 	%r659, [%rd6+212];
	xor.b32  	%r995, %r995, %r659;
	ld.global.u32 	%r660, [%rd6+216];
	xor.b32  	%r994, %r994, %r660;
$L__BB0_27:
	and.b32  	%r662, %r582, 2048;
	setp.eq.s32 	%p15, %r662, 0;
	@%p15 bra 	$L__BB0_29;
	ld.global.u32 	%r663, [%rd6+220];
	xor.b32  	%r998, %r998, %r663;
	ld.global.u32 	%r664, [%rd6+224];
	xor.b32  	%r997, %r997, %r664;
	ld.global.u32 	%r665, [%rd6+228];
	xor.b32  	%r996, %r996, %r665;
	ld.global.u32 	%r666, [%rd6+232];
	xor.b32  	%r995, %r995, %r666;
	ld.global.u32 	%r667, [%rd6+236];
	xor.b32  	%r994, %r994, %r667;
$L__BB0_29:
	and.b32  	%r669, %r582, 4096;
	setp.eq.s32 	%p16, %r669, 0;
	@%p16 bra 	$L__BB0_31;
	ld.global.u32 	%r670, [%rd6+240];
	xor.b32  	%r998, %r998, %r670;
	ld.global.u32 	%r671, [%rd6+244];
	xor.b32  	%r997, %r997, %r671;
	ld.global.u32 	%r672, [%rd6+248];
	xor.b32  	%r996, %r996, %r672;
	ld.global.u32 	%r673, [%rd6+252];
	xor.b32  	%r995, %r995, %r673;
	ld.global.u32 	%r674, [%rd6+256];
	xor.b32  	%r994, %r994, %r674;
$L__BB0_31:
	and.b32  	%r676, %r582, 8192;
	setp.eq.s32 	%p17, %r676, 0;
	@%p17 bra 	$L__BB0_33;
	ld.global.u32 	%r677, [%rd6+260];
	xor.b32  	%r998, %r998, %r677;
	ld.global.u32 	%r678, [%rd6+264];
	xor.b32  	%r997, %r997, %r678;
	ld.global.u32 	%r679, [%rd6+268];
	xor.b32  	%r996, %r996, %r679;
	ld.global.u32 	%r680, [%rd6+272];
	xor.b32  	%r995, %r995, %r680;
	ld.global.u32 	%r681, [%rd6+276];
	xor.b32  	%r994, %r994, %r681;
$L__BB0_33:
	and.b32  	%r683, %r582, 16384;
	setp.eq.s32 	%p18, %r683, 0;
	@%p18 bra 	$L__BB0_35;
	ld.global.u32 	%r684, [%rd6+280];
	xor.b32  	%r998, %r998, %r684;
	ld.global.u32 	%r685, [%rd6+284];
	xor.b32  	%r997, %r997, %r685;
	ld.global.u32 	%r686, [%rd6+288];
	xor.b32  	%r996, %r996, %r686;
	ld.global.u32 	%r687, [%rd6+292];
	xor.b32  	%r995, %r995, %r687;
	ld.global.u32 	%r688, [%rd6+296];
	xor.b32  	%r994, %r994, %r688;
$L__BB0_35:
	and.b32  	%r690, %r582, 32768;
	setp.eq.s32 	%p19, %r690, 0;
	@%p19 bra 	$L__BB0_37;
	ld.global.u32 	%r691, [%rd6+300];
	xor.b32  	%r998, %r998, %r691;
	ld.global.u32 	%r692, [%rd6+304];
	xor.b32  	%r997, %r997, %r692;
	ld.global.u32 	%r693, [%rd6+308];
	xor.b32  	%r996, %r996, %r693;
	ld.global.u32 	%r694, [%rd6+312];
	xor.b32  	%r995, %r995, %r694;
	ld.global.u32 	%r695, [%rd6+316];
	xor.b32  	%r994, %r994, %r695;
$L__BB0_37:
	add.s32 	%r993, %r993, 16;
	setp.ne.s32 	%p20, %r993, 32;
	@%p20 bra 	$L__BB0_5;
	mad.lo.s32 	%r696, %r987, -31, %r14;
	add.s32 	%r987, %r696, 1;
	setp.ne.s32 	%p21, %r987, 5;
	@%p21 bra 	$L__BB0_4;
	st.local.u32 	[%rd1+4], %r998;
	st.local.v2.u32 	[%rd1+8], {%r997, %r996};
	st.local.v2.u32 	[%rd1+16], {%r995, %r994};
	setp.eq.s64 	%p22, %rd4, 1;
	@%p22 bra 	$L__BB0_114;
	mov.b32 	%r994, 0;
	mov.u32 	%r995, %r994;
	mov.u32 	%r996, %r994;
	mov.u32 	%r997, %r994;
	mov.u32 	%r998, %r994;
	mov.u32 	%r1079, %r994;
$L__BB0_41:
	mul.wide.u32 	%rd17, %r1079, 4;
	add.s64 	%rd18, %rd1, %rd17;
	ld.local.u32 	%r189, [%rd18+4];
	shl.b32 	%r190, %r1079, 5;
	mov.b32 	%r1085, 0;
$L__BB0_42:
	.pragma "nounroll";
	shr.u32 	%r699, %r189, %r1085;
	and.b32  	%r700, %r699, 1;
	setp.eq.b32 	%p23, %r700, 1;
	not.pred 	%p24, %p23;
	add.s32 	%r701, %r190, %r1085;
	mul.lo.s32 	%r702, %r701, 5;
	mul.wide.u32 	%rd19, %r702, 4;
	add.s64 	%rd7, %rd5, %rd19;
	@%p24 bra 	$L__BB0_44;
	ld.global.u32 	%r703, [%rd7];
	xor.b32  	%r998, %r998, %r703;
	ld.global.u32 	%r704, [%rd7+4];
	xor.b32  	%r997, %r997, %r704;
	ld.global.u32 	%r705, [%rd7+8];
	xor.b32  	%r996, %r996, %r705;
	ld.global.u32 	%r706, [%rd7+12];
	xor.b32  	%r995, %r995, %r706;
	ld.global.u32 	%r707, [%rd7+16];
	xor.b32  	%r994, %r994, %r707;
$L__BB0_44:
	and.b32  	%r709, %r699, 2;
	setp.eq.s32 	%p25, %r709, 0;
	@%p25 bra 	$L__BB0_46;
	ld.global.u32 	%r710, [%rd7+20];
	xor.b32  	%r998, %r998, %r710;
	ld.global.u32 	%r711, [%rd7+24];
	xor.b32  	%r997, %r997, %r711;
	ld.global.u32 	%r712, [%rd7+28];
	xor.b32  	%r996, %r996, %r712;
	ld.global.u32 	%r713, [%rd7+32];
	xor.b32  	%r995, %r995, %r713;
	ld.global.u32 	%r714, [%rd7+36];
	xor.b32  	%r994, %r994, %r714;
$L__BB0_46:
	and.b32  	%r716, %r699, 4;
	setp.eq.s32 	%p26, %r716, 0;
	@%p26 bra 	$L__BB0_48;
	ld.global.u32 	%r717, [%rd7+40];
	xor.b32  	%r998, %r998, %r717;
	ld.global.u32 	%r718, [%rd7+44];
	xor.b32  	%r997, %r997, %r718;
	ld.global.u32 	%r719, [%rd7+48];
	xor.b32  	%r996, %r996, %r719;
	ld.global.u32 	%r720, [%rd7+52];
	xor.b32  	%r995, %r995, %r720;
	ld.global.u32 	%r721, [%rd7+56];
	xor.b32  	%r994, %r994, %r721;
$L__BB0_48:
	and.b32  	%r723, %r699, 8;
	setp.eq.s32 	%p27, %r723, 0;
	@%p27 bra 	$L__BB0_50;
	ld.global.u32 	%r724, [%rd7+60];
	xor.b32  	%r998, %r998, %r724;
	ld.global.u32 	%r725, [%rd7+64];
	xor.b32  	%r997, %r997, %r725;
	ld.global.u32 	%r726, [%rd7+68];
	xor.b32  	%r996, %r996, %r726;
	ld.global.u32 	%r727, [%rd7+72];
	xor.b32  	%r995, %r995, %r727;
	ld.global.u32 	%r728, [%rd7+76];
	xor.b32  	%r994, %r994, %r728;
$L__BB0_50:
	and.b32  	%r730, %r699, 16;
	setp.eq.s32 	%p28, %r730, 0;
	@%p28 bra 	$L__BB0_52;
	ld.global.u32 	%r731, [%rd7+80];
	xor.b32  	%r998, %r998, %r731;
	ld.global.u32 	%r732, [%rd7+84];
	xor.b32  	%r997, %r997, %r732;
	ld.global.u32 	%r733, [%rd7+88];
	xor.b32  	%r996, %r996, %r733;
	ld.global.u32 	%r734, [%rd7+92];
	xor.b32  	%r995, %r995, %r734;
	ld.global.u32 	%r735, [%rd7+96];
	xor.b32  	%r994, %r994, %r735;
$L__BB0_52:
	and.b32  	%r737, %r699, 32;
	setp.eq.s32 	%p29, %r737, 0;
	@%p29 bra 	$L__BB0_54;
	ld.global.u32 	%r738, [%rd7+100];
	xor.b32  	%r998, %r998, %r738;
	ld.global.u32 	%r739, [%rd7+104];
	xor.b32  	%r997, %r997, %r739;
	ld.global.u32 	%r740, [%rd7+108];
	xor.b32  	%r996, %r996, %r740;
	ld.global.u32 	%r741, [%rd7+112];
	xor.b32  	%r995, %r995, %r741;
	ld.global.u32 	%r742, [%rd7+116];
	xor.b32  	%r994, %r994, %r742;
$L__BB0_54:
	and.b32  	%r744, %r699, 64;
	setp.eq.s32 	%p30, %r744, 0;
	@%p30 bra 	$L__BB0_56;
	ld.global.u32 	%r745, [%rd7+120];
	xor.b32  	%r998, %r998, %r745;
	ld.global.u32 	%r746, [%rd7+124];
	xor.b32  	%r997, %r997, %r746;
	ld.global.u32 	%r747, [%rd7+128];
	xor.b32  	%r996, %r996, %r747;
	ld.global.u32 	%r748, [%rd7+132];
	xor.b32  	%r995, %r995, %r748;
	ld.global.u32 	%r749, [%rd7+136];
	xor.b32  	%r994, %r994, %r749;
$L__BB0_56:
	and.b32  	%r751, %r699, 128;
	setp.eq.s32 	%p31, %r751, 0;
	@%p31 bra 	$L__BB0_58;
	ld.global.u32 	%r752, [%rd7+140];
	xor.b32  	%r998, %r998, %r752;
	ld.global.u32 	%r753, [%rd7+144];
	xor.b32  	%r997, %r997, %r753;
	ld.global.u32 	%r754, [%rd7+148];
	xor.b32  	%r996, %r996, %r754;
	ld.global.u32 	%r755, [%rd7+152];
	xor.b32  	%r995, %r995, %r755;
	ld.global.u32 	%r756, [%rd7+156];
	xor.b32  	%r994, %r994, %r756;
$L__BB0_58:
	and.b32  	%r758, %r699, 256;
	setp.eq.s32 	%p32, %r758, 0;
	@%p32 bra 	$L__BB0_60;
	ld.global.u32 	%r759, [%rd7+160];
	xor.b32  	%r998, %r998, %r759;
	ld.global.u32 	%r760, [%rd7+164];
	xor.b32  	%r997, %r997, %r760;
	ld.global.u32 	%r761, [%rd7+168];
	xor.b32  	%r996, %r996, %r761;
	ld.global.u32 	%r762, [%rd7+172];
	xor.b32  	%r995, %r995, %r762;
	ld.global.u32 	%r763, [%rd7+176];
	xor.b32  	%r994, %r994, %r763;
$L__BB0_60:
	and.b32  	%r765, %r699, 512;
	setp.eq.s32 	%p33, %r765, 0;
	@%p33 bra 	$L__BB0_62;
	ld.global.u32 	%r766, [%rd7+180];
	xor.b32  	%r998, %r998, %r766;
	ld.global.u32 	%r767, [%rd7+184];
	xor.b32  	%r997, %r997, %r767;
	ld.global.u32 	%r768, [%rd7+188];
	xor.b32  	%r996, %r996, %r768;
	ld.global.u32 	%r769, [%rd7+192];
	xor.b32  	%r995, %r995, %r769;
	ld.global.u32 	%r770, [%rd7+196];
	xor.b32  	%r994, %r994, %r770;
$L__BB0_62:
	and.b32  	%r772, %r699, 1024;
	setp.eq.s32 	%p34, %r772, 0;
	@%p34 bra 	$L__BB0_64;
	ld.global.u32 	%r773, [%rd7+200];
	xor.b32  	%r998, %r998, %r773;
	ld.global.u32 	%r774, [%rd7+204];
	xor.b32  	%r997, %r997, %r774;
	ld.global.u32 	%r775, [%rd7+208];
	xor.b32  	%r996, %r996, %r775;
	ld.global.u32 	%r776, [%rd7+212];
	xor.b32  	%r995, %r995, %r776;
	ld.global.u32 	%r777, [%rd7+216];
	xor.b32  	%r994, %r994, %r777;
$L__BB0_64:
	and.b32  	%r779, %r699, 2048;
	setp.eq.s32 	%p35, %r779, 0;
	@%p35 bra 	$L__BB0_66;
	ld.global.u32 	%r780, [%rd7+220];
	xor.b32  	%r998, %r998, %r780;
	ld.global.u32 	%r781, [%rd7+224];
	xor.b32  	%r997, %r997, %r781;
	ld.global.u32 	%r782, [%rd7+228];
	xor.b32  	%r996, %r996, %r782;
	ld.global.u32 	%r783, [%rd7+232];
	xor.b32  	%r995, %r995, %r783;
	ld.global.u32 	%r784, [%rd7+236];
	xor.b32  	%r994, %r994, %r784;
$L__BB0_66:
	and.b32  	%r786, %r699, 4096;
	setp.eq.s32 	%p36, %r786, 0;
	@%p36 bra 	$L__BB0_68;
	ld.global.u32 	%r787, [%rd7+240];
	xor.b32  	%r998, %r998, %r787;
	ld.global.u32 	%r788, [%rd7+244];
	xor.b32  	%r997, %r997, %r788;
	ld.global.u32 	%r789, [%rd7+248];
	xor.b32  	%r996, %r996, %r789;
	ld.global.u32 	%r790, [%rd7+252];
	xor.b32  	%r995, %r995, %r790;
	ld.global.u32 	%r791, [%rd7+256];
	xor.b32  	%r994, %r994, %r791;
$L__BB0_68:
	and.b32  	%r793, %r699, 8192;
	setp.eq.s32 	%p37, %r793, 0;
	@%p37 bra 	$L__BB0_70;
	ld.global.u32 	%r794, [%rd7+260];
	xor.b32  	%r998, %r998, %r794;
	ld.global.u32 	%r795, [%rd7+264];
	xor.b32  	%r997, %r997, %r795;
	ld.global.u32 	%r796, [%rd7+268];
	xor.b32  	%r996, %r996, %r796;
	ld.global.u32 	%r797, [%rd7+272];
	xor.b32  	%r995, %r995, %r797;
	ld.global.u32 	%r798, [%rd7+276];
	xor.b32  	%r994, %r994, %r798;
$L__BB0_70:
	and.b32  	%r800, %r699, 16384;
	setp.eq.s32 	%p38, %r800, 0;
	@%p38 bra 	$L__BB0_72;
	ld.global.u32 	%r801, [%rd7+280];
	xor.b32  	%r998, %r998, %r801;
	ld.global.u32 	%r802, [%rd7+284];
	xor.b32  	%r997, %r997, %r802;
	ld.global.u32 	%r803, [%rd7+288];
	xor.b32  	%r996, %r996, %r803;
	ld.global.u32 	%r804, [%rd7+292];
	xor.b32  	%r995, %r995, %r804;
	ld.global.u32 	%r805, [%rd7+296];
	xor.b32  	%r994, %r994, %r805;
$L__BB0_72:
	and.b32  	%r807, %r699, 32768;
	setp.eq.s32 	%p39, %r807, 0;
	@%p39 bra 	$L__BB0_74;
	ld.global.u32 	%r808, [%rd7+300];
	xor.b32  	%r998, %r998, %r808;
	ld.global.u32 	%r809, [%rd7+304];
	xor.b32  	%r997, %r997, %r809;
	ld.global.u32 	%r810, [%rd7+308];
	xor.b32  	%r996, %r996, %r810;
	ld.global.u32 	%r811, [%rd7+312];
	xor.b32  	%r995, %r995, %r811;
	ld.global.u32 	%r812, [%rd7+316];
	xor.b32  	%r994, %r994, %r812;
$L__BB0_74:
	add.s32 	%r1085, %r1085, 16;
	setp.ne.s32 	%p40, %r1085, 32;
	@%p40 bra 	$L__BB0_42;
	mad.lo.s32 	%r813, %r1079, -31, %r190;
	add.s32 	%r1079, %r813, 1;
	setp.ne.s32 	%p41, %r1079, 5;
	@%p41 bra 	$L__BB0_41;
	st.local.u32 	[%rd1+4], %r998;
	st.local.v2.u32 	[%rd1+8], {%r997, %r996};
	st.local.v2.u32 	[%rd1+16], {%r995, %r994};
	setp.ne.s64 	%p42, %rd4, 3;
	@%p42 bra 	$L__BB0_114;
	mov.b32 	%r994, 0;
	mov.u32 	%r995, %r994;
	mov.u32 	%r996, %r994;
	mov.u32 	%r997, %r994;
	mov.u32 	%r998, %r994;
	mov.u32 	%r1171, %r994;
$L__BB0_78:
	mul.wide.u32 	%rd20, %r1171, 4;
	add.s64 	%rd21, %rd1, %rd20;
	ld.local.u32 	%r365, [%rd21+4];
	shl.b32 	%r366, %r1171, 5;
	mov.b32 	%r1177, 0;
$L__BB0_79:
	.pragma "nounroll";
	shr.u32 	%r816, %r365, %r1177;
	and.b32  	%r817, %r816, 1;
	setp.eq.b32 	%p43, %r817, 1;
	not.pred 	%p44, %p43;
	add.s32 	%r818, %r366, %r1177;
	mul.lo.s32 	%r819, %r818, 5;
	mul.wide.u32 	%rd22, %r819, 4;
	add.s64 	%rd8, %rd5, %rd22;
	@%p44 bra 	$L__BB0_81;
	ld.global.u32 	%r820, [%rd8];
	xor.b32  	%r998, %r998, %r820;
	ld.global.u32 	%r821, [%rd8+4];
	xor.b32  	%r997, %r997, %r821;
	ld.global.u32 	%r822, [%rd8+8];
	xor.b32  	%r996, %r996, %r822;
	ld.global.u32 	%r823, [%rd8+12];
	xor.b32  	%r995, %r995, %r823;
	ld.global.u32 	%r824, [%rd8+16];
	xor.b32  	%r994, %r994, %r824;
$L__BB0_81:
	and.b32  	%r826, %r816, 2;
	setp.eq.s32 	%p45, %r826, 0;
	@%p45 bra 	$L__BB0_83;
	ld.global.u32 	%r827, [%rd8+20];
	xor.b32  	%r998, %r998, %r827;
	ld.global.u32 	%r828, [%rd8+24];
	xor.b32  	%r997, %r997, %r828;
	ld.global.u32 	%r829, [%rd8+28];
	xor.b32  	%r996, %r996, %r829;
	ld.global.u32 	%r830, [%rd8+32];
	xor.b32  	%r995, %r995, %r830;
	ld.global.u32 	%r831, [%rd8+36];
	xor.b32  	%r994, %r994, %r831;
$L__BB0_83:
	and.b32  	%r833, %r816, 4;
	setp.eq.s32 	%p46, %r833, 0;
	@%p46 bra 	$L__BB0_85;
	ld.global.u32 	%r834, [%rd8+40];
	xor.b32  	%r998, %r998, %r834;
	ld.global.u32 	%r835, [%rd8+44];
	xor.b32  	%r997, %r997, %r835;
	ld.global.u32 	%r836, [%rd8+48];
	xor.b32  	%r996, %r996, %r836;
	ld.global.u32 	%r837, [%rd8+52];
	xor.b32  	%r995, %r995, %r837;
	ld.global.u32 	%r838, [%rd8+56];
	xor.b32  	%r994, %r994, %r838;
$L__BB0_85:
	and.b32  	%r840, %r816, 8;
	setp.eq.s32 	%p47, %r840, 0;
	@%p47 bra 	$L__BB0_87;
	ld.global.u32 	%r841, [%rd8+60];
	xor.b32  	%r998, %r998, %r841;
	ld.global.u32 	%r842, [%rd8+64];
	xor.b32  	%r997, %r997, %r842;
	ld.global.u32 	%r843, [%rd8+68];
	xor.b32  	%r996, %r996, %r843;
	ld.global.u32 	%r844, [%rd8+72];
	xor.b32  	%r995, %r995, %r844;
	ld.global.u32 	%r845, [%rd8+76];
	xor.b32  	%r994, %r994, %r845;
$L__BB0_87:
	and.b32  	%r847, %r816, 16;
	setp.eq.s32 	%p48, %r847, 0;
	@%p48 bra 	$L__BB0_89;
	ld.global.u32 	%r848, [%rd8+80];
	xor.b32  	%r998, %r998, %r848;
	ld.global.u32 	%r849, [%rd8+84];
	xor.b32  	%r997, %r997, %r849;
	ld.global.u32 	%r850, [%rd8+88];
	xor.b32  	%r996, %r996, %r850;
	ld.global.u32 	%r851, [%rd8+92];
	xor.b32  	%r995, %r995, %r851;
	ld.global.u32 	%r852, [%rd8+96];
	xor.b32  	%r994, %r994, %r852;
$L__BB0_89:
	and.b32  	%r854, %r816, 32;
	setp.eq.s32 	%p49, %r854, 0;
	@%p49 bra 	$L__BB0_91;
	ld.global.u32 	%r855, [%rd8+100];
	xor.b32  	%r998, %r998, %r855;
	ld.global.u32 	%r856, [%rd8+104];
	xor.b32  	%r997, %r997, %r856;
	ld.global.u32 	%r857, [%rd8+108];
	xor.b32  	%r996, %r996, %r857;
	ld.global.u32 	%r858, [%rd8+112];
	xor.b32  	%r995, %r995, %r858;
	ld.global.u32 	%r859, [%rd8+116];
	xor.b32  	%r994, %r994, %r859;
$L__BB0_91:
	and.b32  	%r861, %r816, 64;
	setp.eq.s32 	%p50, %r861, 0;
	@%p50 bra 	$L__BB0_93;
	ld.global.u32 	%r862, [%rd8+120];
	xor.b32  	%r998, %r998, %r862;
	ld.global.u32 	%r863, [%rd8+124];
	xor.b32  	%r997, %r997, %r863;
	ld.global.u32 	%r864, [%rd8+128];
	xor.b32  	%r996, %r996, %r864;
	ld.global.u32 	%r865, [%rd8+132];
	xor.b32  	%r995, %r995, %r865;
	ld.global.u32 	%r866, [%rd8+136];
	xor.b32  	%r994, %r994, %r866;
$L__BB0_93:
	and.b32  	%r868, %r816, 128;
	setp.eq.s32 	%p51, %r868, 0;
	@%p51 bra 	$L__BB0_95;
	ld.global.u32 	%r869, [%rd8+140];
	xor.b32  	%r998, %r998, %r869;
	ld.global.u32 	%r870, [%rd8+144];
	xor.b32  	%r997, %r997, %r870;
	ld.global.u32 	%r871, [%rd8+148];
	xor.b32  	%r996, %r996, %r871;
	ld.global.u32 	%r872, [%rd8+152];
	xor.b32  	%r995, %r995, %r872;
	ld.global.u32 	%r873, [%rd8+156];
	xor.b32  	%r994, %r994, %r873;
$L__BB0_95:
	and.b32  	%r875, %r816, 256;
	setp.eq.s32 	%p52, %r875, 0;
	@%p52 bra 	$L__BB0_97;
	ld.global.u32 	%r876, [%rd8+160];
	xor.b32  	%r998, %r998, %r876;
	ld.global.u32 	%r877, [%rd8+164];
	xor.b32  	%r997, %r997, %r877;
	ld.global.u32 	%r878, [%rd8+168];
	xor.b32  	%r996, %r996, %r878;
	ld.global.u32 	%r879, [%rd8+172];
	xor.b32  	%r995, %r995, %r879;
	ld.global.u32 	%r880, [%rd8+176];
	xor.b32  	%r994, %r994, %r880;
$L__BB0_97:
	and.b32  	%r882, %r816, 512;
	setp.eq.s32 	%p53, %r882, 0;
	@%p53 bra 	$L__BB0_99;
	ld.global.u32 	%r883, [%rd8+180];
	xor.b32  	%r998, %r998, %r883;
	ld.global.u32 	%r884, [%rd8+184];
	xor.b32  	%r997, %r997, %r884;
	ld.global.u32 	%r885, [%rd8+188];
	xor.b32  	%r996, %r996, %r885;
	ld.global.u32 	%r886, [%rd8+192];
	xor.b32  	%r995, %r995, %r886;
	ld.global.u32 	%r887, [%rd8+196];
	xor.b32  	%r994, %r994, %r887;
$L__BB0_99:
	and.b32  	%r889, %r816, 1024;
	setp.eq.s32 	%p54, %r889, 0;
	@%p54 bra 	$L__BB0_101;
	ld.global.u32 	%r890, [%rd8+200];
	xor.b32  	%r998, %r998, %r890;
	ld.global.u32 	%r891, [%rd8+204];
	xor.b32  	%r997, %r997, %r891;
	ld.global.u32 	%r892, [%rd8+208];
	xor.b32  	%r996, %r996, %r892;
	ld.global.u32 	%r893, [%rd8+212];
	xor.b32  	%r995, %r995, %r893;
	ld.global.u32 	%r894, [%rd8+216];
	xor.b32  	%r994, %r994, %r894;
$L__BB0_101:
	and.b32  	%r896, %r816, 2048;
	setp.eq.s32 	%p55, %r896, 0;
	@%p55 bra 	$L__BB0_103;
	ld.global.u32 	%r897, [%rd8+220];
	xor.b32  	%r998, %r998, %r897;
	ld.global.u32 	%r898, [%rd8+224];
	xor.b32  	%r997, %r997, %r898;
	ld.global.u32 	%r899, [%rd8+228];
	xor.b32  	%r996, %r996, %r899;
	ld.global.u32 	%r900, [%rd8+232];
	xor.b32  	%r995, %r995, %r900;
	ld.global.u32 	%r901, [%rd8+236];
	xor.b32  	%r994, %r994, %r901;
$L__BB0_103:
	and.b32  	%r903, %r816, 4096;
	setp.eq.s32 	%p56, %r903, 0;
	@%p56 bra 	$L__BB0_105;
	ld.global.u32 	%r904, [%rd8+240];
	xor.b32  	%r998, %r998, %r904;
	ld.global.u32 	%r905, [%rd8+244];
	xor.b32  	%r997, %r997, %r905;
	ld.global.u32 	%r906, [%rd8+248];
	xor.b32  	%r996, %r996, %r906;
	ld.global.u32 	%r907, [%rd8+252];
	xor.b32  	%r995, %r995, %r907;
	ld.global.u32 	%r908, [%rd8+256];
	xor.b32  	%r994, %r994, %r908;
$L__BB0_105:
	and.b32  	%r910, %r816, 8192;
	setp.eq.s32 	%p57, %r910, 0;
	@%p57 bra 	$L__BB0_107;
	ld.global.u32 	%r911, [%rd8+260];
	xor.b32  	%r998, %r998, %r911;
	ld.global.u32 	%r912, [%rd8+264];
	xor.b32  	%r997, %r997, %r912;
	ld.global.u32 	%r913, [%rd8+268];
	xor.b32  	%r996, %r996, %r913;
	ld.global.u32 	%r914, [%rd8+272];
	xor.b32  	%r995, %r995, %r914;
	ld.global.u32 	%r915, [%rd8+276];
	xor.b32  	%r994, %r994, %r915;
$L__BB0_107:
	and.b32  	%r917, %r816, 16384;
	setp.eq.s32 	%p58, %r917, 0;
	@%p58 bra 	$L__BB0_109;
	ld.global.u32 	%r918, [%rd8+280];
	xor.b32  	%r998, %r998, %r918;
	ld.global.u32 	%r919, [%rd8+284];
	xor.b32  	%r997, %r997, %r919;
	ld.global.u32 	%r920, [%rd8+288];
	xor.b32  	%r996, %r996, %r920;
	ld.global.u32 	%r921, [%rd8+292];
	xor.b32  	%r995, %r995, %r921;
	ld.global.u32 	%r922, [%rd8+296];
	xor.b32  	%r994, %r994, %r922;
$L__BB0_109:
	and.b32  	%r924, %r816, 32768;
	setp.eq.s32 	%p59, %r924, 0;
	@%p59 bra 	$L__BB0_111;
	ld.global.u32 	%r925, [%rd8+300];
	xor.b32  	%r998, %r998, %r925;
	ld.global.u32 	%r926, [%rd8+304];
	xor.b32  	%r997, %r997, %r926;
	ld.global.u32 	%r927, [%rd8+308];
	xor.b32  	%r996, %r996, %r927;
	ld.global.u32 	%r928, [%rd8+312];
	xor.b32  	%r995, %r995, %r928;
	ld.global.u32 	%r929, [%rd8+316];
	xor.b32  	%r994, %r994, %r929;
$L__BB0_111:
	add.s32 	%r1177, %r1177, 16;
	setp.ne.s32 	%p60, %r1177, 32;
	@%p60 bra 	$L__BB0_79;
	mad.lo.s32 	%r930, %r1171, -31, %r366;
	add.s32 	%r1171, %r930, 1;
	setp.ne.s32 	%p61, %r1171, 5;
	@%p61 bra 	$L__BB0_78;
	st.local.u32 	[%rd1+4], %r998;
	st.local.v2.u32 	[%rd1+8], {%r997, %r996};
	st.local.v2.u32 	[%rd1+16], {%r995, %r994};
$L__BB0_114:
	shr.u64 	%rd27, %rd3, 2;
	add.s32 	%r981, %r981, 1;
	setp.gt.u64 	%p62, %rd3, 3;
	@%p62 bra 	$L__BB0_2;
$L__BB0_115:
	setp.lt.s32 	%p63, %r563, 2;
	@%p63 bra 	$L__BB0_121;
	add.s32 	%r546, %r563, -1;
	setp.eq.s32 	%p64, %r563, 2;
	mov.b32 	%r1275, 832094735;
	@%p64 bra 	$L__BB0_119;
	and.b32  	%r933, %r546, -2;
	neg.s32 	%r1268, %r933;
	mov.b32 	%r1269, 832819609;
	mov.u32 	%r1273, %r997;
	mov.u32 	%r1274, %r998;
$L__BB0_118:
	mov.u32 	%r998, %r996;
	mov.u32 	%r997, %r995;
	mov.u32 	%r996, %r994;
	mov.u32 	%r1275, %r1269;
	shr.u32 	%r934, %r1274, 2;
	xor.b32  	%r935, %r934, %r1274;
	shl.b32 	%r936, %r996, 4;
	shl.b32 	%r937, %r935, 1;
	xor.b32  	%r938, %r937, %r936;
	xor.b32  	%r939, %r938, %r935;
	xor.b32  	%r995, %r939, %r996;
	add.s32 	%r940, %r1275, %r995;
	add.s32 	%r941, %r940, -362437;
	shr.u32 	%r942, %r1273, 2;
	xor.b32  	%r943, %r942, %r1273;
	shl.b32 	%r944, %r995, 4;
	shl.b32 	%r945, %r943, 1;
	xor.b32  	%r946, %r945, %r944;
	xor.b32  	%r947, %r946, %r943;
	xor.b32  	%r994, %r947, %r995;
	add.s32 	%r948, %r1275, %r994;
	cvt.rn.f32.u32 	%f1, %r941;
	fma.rn.f32 	%f2, %f1, 0f2F800000, 0f2F000000;
	cvt.rn.f32.u32 	%f3, %r948;
	fma.rn.f32 	%f4, %f3, 0f30C90FDB, 0f30490FDB;
	setp.lt.f32 	%p65, %f2, 0f00800000;
	mul.f32 	%f5, %f2, 0f4B000000;
	selp.f32 	%f6, %f5, %f2, %p65;
	selp.f32 	%f7, 0fC1B80000, 0f00000000, %p65;
	mov.b32 	%r949, %f6;
	add.s32 	%r950, %r949, -1059760811;
	and.b32  	%r951, %r950, -8388608;
	sub.s32 	%r952, %r949, %r951;
	mov.b32 	%f8, %r952;
	cvt.rn.f32.s32 	%f9, %r951;
	fma.rn.f32 	%f10, %f9, 0f34000000, %f7;
	add.f32 	%f11, %f8, 0fBF800000;
	fma.rn.f32 	%f12, %f11, 0fBE055027, 0f3E1039F6;
	fma.rn.f32 	%f13, %f12, %f11, 0fBDF8CDCC;
	fma.rn.f32 	%f14, %f13, %f11, 0f3E0F2955;
	fma.rn.f32 	%f15, %f14, %f11, 0fBE2AD8B9;
	fma.rn.f32 	%f16, %f15, %f11, 0f3E4CED0B;
	fma.rn.f32 	%f17, %f16, %f11, 0fBE7FFF22;
	fma.rn.f32 	%f18, %f17, %f11, 0f3EAAAA78;
	fma.rn.f32 	%f19, %f18, %f11, 0fBF000000;
	mul.f32 	%f20, %f11, %f19;
	fma.rn.f32 	%f21, %f20, %f11, %f11;
	fma.rn.f32 	%f22, %f10, 0f3F317218, %f21;
	setp.gt.u32 	%p66, %r949, 2139095039;
	fma.rn.f32 	%f23, %f6, 0f7F800000, 0f7F800000;
	selp.f32 	%f24, %f23, %f22, %p66;
	setp.eq.f32 	%p67, %f6, 0f00000000;
	mul.f32 	%f25, %f24, 0fC0000000;
	selp.f32 	%f26, 0f7F800000, %f25, %p67;
	sqrt.rn.f32 	%f27, %f26;
	sin.approx.f32 	%f28, %f4;
	cos.approx.f32 	%f29, %f4;
	mul.f32 	%f30, %f27, %f28;
	mul.f32 	%f31, %f27, %f29;
	cvt.f64.f32 	%fd11, %f30;
	fma.rn.f64 	%fd12, %fd9, %fd11, %fd8;
	add.f64 	%fd13, %fd12, 0d3FF0000000000000;
	mul.f64 	%fd14, %fd22, %fd13;
	cvt.f64.f32 	%fd15, %f31;
	fma.rn.f64 	%fd16, %fd9, %fd15, %fd8;
	add.f64 	%fd17, %fd16, 0d3FF0000000000000;
	mul.f64 	%fd22, %fd14, %fd17;
	add.s32 	%r1269, %r1275, 724874;
	add.s32 	%r1268, %r1268, 2;
	setp.ne.s32 	%p68, %r1268, 0;
	mov.u32 	%r1273, %r997;
	mov.u32 	%r1274, %r998;
	@%p68 bra 	$L__BB0_118;
$L__BB0_119:
	and.b32  	%r953, %r546, 1;
	setp.eq.b32 	%p69, %r953, 1;
	not.pred 	%p70, %p69;
	@%p70 bra 	$L__BB0_121;
	shr.u32 	%r954, %r998, 2;
	xor.b32  	%r955, %r954, %r998;
	shl.b32 	%r956, %r994, 4;
	shl.b32 	%r957, %r955, 1;
	xor.b32  	%r958, %r957, %r956;
	xor.b32  	%r959, %r958, %r955;
	xor.b32  	%r960, %r959, %r994;
	add.s32 	%r961, %r1275, %r960;
	add.s32 	%r962, %r961, 362437;
	shr.u32 	%r963, %r997, 2;
	xor.b32  	%r964, %r963, %r997;
	shl.b32 	%r965, %r960, 4;
	shl.b32 	%r966, %r964, 1;
	xor.b32  	%r967, %r966, %r965;
	xor.b32  	%r968, %r967, %r964;
	xor.b32  	%r969, %r968, %r960;
	add.s32 	%r970, %r1275, %r969;
	add.s32 	%r971, %r970, 724874;
	cvt.rn.f32.u32 	%f32, %r962;
	fma.rn.f32 	%f33, %f32, 0f2F800000, 0f2F000000;
	cvt.rn.f32.u32 	%f34, %r971;
	fma.rn.f32 	%f35, %f34, 0f30C90FDB, 0f30490FDB;
	setp.lt.f32 	%p71, %f33, 0f00800000;
	mul.f32 	%f36, %f33, 0f4B000000;
	selp.f32 	%f37, %f36, %f33, %p71;
	selp.f32 	%f38, 0fC1B80000, 0f00000000, %p71;
	mov.b32 	%r972, %f37;
	add.s32 	%r973, %r972, -1059760811;
	and.b32  	%r974, %r973, -8388608;
	sub.s32 	%r975, %r972, %r974;
	mov.b32 	%f39, %r975;
	cvt.rn.f32.s32 	%f40, %r974;
	fma.rn.f32 	%f41, %f40, 0f34000000, %f38;
	add.f32 	%f42, %f39, 0fBF800000;
	fma.rn.f32 	%f43, %f42, 0fBE055027, 0f3E1039F6;
	fma.rn.f32 	%f44, %f43, %f42, 0fBDF8CDCC;
	fma.rn.f32 	%f45, %f44, %f42, 0f3E0F2955;
	fma.rn.f32 	%f46, %f45, %f42, 0fBE2AD8B9;
	fma.rn.f32 	%f47, %f46, %f42, 0f3E4CED0B;
	fma.rn.f32 	%f48, %f47, %f42, 0fBE7FFF22;
	fma.rn.f32 	%f49, %f48, %f42, 0f3EAAAA78;
	fma.rn.f32 	%f50, %f49, %f42, 0fBF000000;
	mul.f32 	%f51, %f42, %f50;
	fma.rn.f32 	%f52, %f51, %f42, %f42;
	fma.rn.f32 	%f53, %f41, 0f3F317218, %f52;
	setp.gt.u32 	%p72, %r972, 2139095039;
	fma.rn.f32 	%f54, %f37, 0f7F800000, 0f7F800000;
	selp.f32 	%f55, %f54, %f53, %p72;
	setp.eq.f32 	%p73, %f37, 0f00000000;
	mul.f32 	%f56, %f55, 0fC0000000;
	selp.f32 	%f57, 0f7F800000, %f56, %p73;
	sqrt.rn.f32 	%f58, %f57;
	sin.approx.f32 	%f59, %f35;
	mul.f32 	%f60, %f58, %f59;
	cvt.f64.f32 	%fd18, %f60;
	fma.rn.f64 	%fd19, %fd9, %fd18, %fd8;
	add.f64 	%fd20, %fd19, 0d3FF0000000000000;
	mul.f64 	%fd22, %fd22, %fd20;
$L__BB0_121:
	ld.param.u64 	%rd26, [MonteCarloKernel_param_4];
	cvta.to.global.u64 	%rd23, %rd26;
	shl.b64 	%rd24, %rd2, 3;
	add.s64 	%rd25, %rd23, %rd24;
	st.global.f64 	[%rd25], %fd22;
	ret;

}


// ===== COMPILED SASS (sm_100) =====

	.target	sm_100

	.elftype	@"ET_EXEC"


//--------------------- .note.nv.tkinfo           --------------------------
	.section	.note.nv.tkinfo,"",@"SHT_NOTE"
	.sectionflags	@"SHF_NOTE_NV_TKINFO"
	.tkinfo
        /*0018*/ 	.word	0x00000002
        /*0030*/ 	.string	""
        /*0030*/ 	.string	"ptxas"
        /*0030*/ 	.string	"Cuda compilation tools, release 13.0, V13.0.88"
        /*0030*/ 	.string	"Build cuda_13.0.r13.0/compiler.36424714_0"
        /*0030*/ 	.string	"-arch sm_100 -m 64 "



//--------------------- .note.nv.cuinfo           --------------------------
	.section	.note.nv.cuinfo,"",@"SHT_NOTE"
	.sectionflags	@"SHF_NOTE_NV_CUINFO"
        /*0018*/ 	.short	0x0002
        /*001a*/ 	.short	0x0064
        /*001c*/ 	.short	0x0082
	.zero		2


//--------------------- .nv.info                  --------------------------
	.section	.nv.info,"",@"SHT_CUDA_INFO"
	.align	4


	//----- nvinfo : EIATTR_REGCOUNT
	.align		4
        /*0000*/ 	.byte	0x04, 0x2f
        /*0002*/ 	.short	(.L_10 - .L_9)
	.align		4
.L_9:
        /*0004*/ 	.word	index@(MonteCarloKernel)
        /*0008*/ 	.word	0x00000020


	//----- nvinfo : EIATTR_FRAME_SIZE
	.align		4
.L_10:
        /*000c*/ 	.byte	0x04, 0x11
        /*000e*/ 	.short	(.L_12 - .L_11)
	.align		4
.L_11:
        /*0010*/ 	.word	index@($__internal_0_$__cuda_sm20_sqrt_rn_f32_slowpath)
        /*0014*/ 	.word	0x00000030


	//----- nvinfo : EIATTR_FRAME_SIZE
	.align		4
.L_12:
        /*0018*/ 	.byte	0x04, 0x11
        /*001a*/ 	.short	(.L_14 - .L_13)
	.align		4
.L_13:
        /*001c*/ 	.word	index@(MonteCarloKernel)
        /*0020*/ 	.word	0x00000030


	//----- nvinfo : EIATTR_MIN_STACK_SIZE
	.align		4
.L_14:
        /*0024*/ 	.byte	0x04, 0x12
        /*0026*/ 	.short	(.L_16 - .L_15)
	.align		4
.L_15:
        /*0028*/ 	.word	index@(MonteCarloKernel)
        /*002c*/ 	.word	0x00000030
.L_16:


//--------------------- .nv.compat                --------------------------
	.section	.nv.compat,"",@"SHT_CUDA_COMPAT_INFO"
	.align	4
        /*0000*/ 	.byte	0x02, 0x09, 0x00, 0x00, 0x02, 0x02, 0x01, 0x00, 0x02, 0x05, 0x05, 0x00, 0x03, 0x07, 0x01, 0x01
        /*0010*/ 	.byte	0x02, 0x03, 0x00, 0x00, 0x02, 0x06, 0x01, 0x00, 0x04, 0x0b, 0x08, 0x00, 0x01, 0x00, 0x00, 0x00
        /*0020*/ 	.byte	0x00, 0x00, 0x00, 0x00


//--------------------- .nv.info.MonteCarloKernel --------------------------
	.section	.nv.info.MonteCarloKernel,"",@"SHT_CUDA_INFO"
	.sectionflags	@""
	.align	4


	//----- nvinfo : EIATTR_CUDA_API_VERSION
	.align		4
        /*0000*/ 	.byte	0x04, 0x37
        /*0002*/ 	.short	(.L_18 - .L_17)
.L_17:
        /*0004*/ 	.word	0x00000082


	//----- nvinfo : EIATTR_KPARAM_INFO
	.align		4
.L_18:
        /*0008*/ 	.byte	0x04, 0x17
        /*000a*/ 	.short	(.L_20 - .L_19)
.L_19:
        /*000c*/ 	.word	0x00000000
        /*0010*/ 	.short	0x0004
        /*0012*/ 	.short	0x0020
        /*0014*/ 	.byte	0x00, 0xf5, 0x21, 0x00


	//----- nvinfo : EIATTR_KPARAM_INFO
	.align		4
.L_20:
        /*0018*/ 	.byte	0x04, 0x17
        /*001a*/ 	.short	(.L_22 - .L_21)
.L_21:
        /*001c*/ 	.word	0x00000000
        /*0020*/ 	.short	0x0003
        /*0022*/ 	.short	0x0018
        /*0024*/ 	.byte	0x00, 0xf0, 0x11, 0x00


	//----- nvinfo : EIATTR_KPARAM_INFO
	.align		4
.L_22:
        /*0028*/ 	.byte	0x04, 0x17
        /*002a*/ 	.short	(.L_24 - .L_23)
.L_23:
        /*002c*/ 	.word	0x00000000
        /*0030*/ 	.short	0x0002
        /*0032*/ 	.short	0x0010
        /*0034*/ 	.byte	0x00, 0xf0, 0x21, 0x00


	//----- nvinfo : EIATTR_KPARAM_INFO
	.align		4
.L_24:
        /*0038*/ 	.byte	0x04, 0x17
        /*003a*/ 	.short	(.L_26 - .L_25)
.L_25:
        /*003c*/ 	.word	0x00000000
        /*0040*/ 	.short	0x0001
        /*0042*/ 	.short	0x0008
        /*0044*/ 	.byte	0x00, 0xf0, 0x21, 0x00


	//----- nvinfo : EIATTR_KPARAM_INFO
	.align		4
.L_26:
        /*0048*/ 	.byte	0x04, 0x17
        /*004a*/ 	.short	(.L_28 - .L_27)
.L_27:
        /*004c*/ 	.word	0x00000000
        /*0050*/ 	.short	0x0000
        /*0052*/ 	.short	0x0000
        /*0054*/ 	.byte	0x00, 0xf0, 0x21, 0x00


	//----- nvinfo : EIATTR_SPARSE_MMA_MASK
	.align		4
.L_28:
        /*0058*/ 	.byte	0x03, 0x50
        /*005a*/ 	.short	0x0000


	//----- nvinfo : EIATTR_MAXREG_COUNT
	.align		4
        /*005c*/ 	.byte	0x03, 0x1b
        /*005e*/ 	.short	0x00ff


	//----- nvinfo : EIATTR_MERCURY_ISA_VERSION
	.align		4
        /*0060*/ 	.byte	0x03, 0x5f
        /*0062*/ 	.short	0x0101


	//----- nvinfo : EIATTR_VRC_CTA_INIT_COUNT
	.align		4
        /*0064*/ 	.byte	0x02, 0x4a
	.zero		1
	.zero		1


	//----- nvinfo : EIATTR_EXIT_INSTR_OFFSETS
	.align		4
        /*0068*/ 	.byte	0x04, 0x1c
        /*006a*/ 	.short	(.L_30 - .L_29)


	//   ....[0]....
.L_29:
        /*006c*/ 	.word	0x00003250


	//----- nvinfo : EIATTR_CRS_STACK_SIZE
	.align		4
.L_30:
        /*0070*/ 	.byte	0x04, 0x1e
        /*0072*/ 	.short	(.L_32 - .L_31)
.L_31:
        /*0074*/ 	.word	0x00000000


	//----- nvinfo : EIATTR_CBANK_PARAM_SIZE
	.align		4
.L_32:
        /*0078*/ 	.byte	0x03, 0x19
        /*007a*/ 	.short	0x0028


	//----- nvinfo : EIATTR_PARAM_CBANK
	.align		4
        /*007c*/ 	.byte	0x04, 0x0a
        /*007e*/ 	.short	(.L_34 - .L_33)
	.align		4
.L_33:
        /*0080*/ 	.word	index@(.nv.constant0.MonteCarloKernel)
        /*0084*/ 	.short	0x0380
        /*0086*/ 	.short	0x0028


	//----- nvinfo : EIATTR_SW_WAR
	.align		4
.L_34:
        /*0088*/ 	.byte	0x04, 0x36
        /*008a*/ 	.short	(.L_36 - .L_35)
.L_35:
        /*008c*/ 	.word	0x00000008
.L_36:


//--------------------- .nv.callgraph             --------------------------
	.section	.nv.callgraph,"",@"SHT_CUDA_CALLGRAPH"
	.align	4
	.sectionentsize	8
	.align		4
        /*0000*/ 	.word	0x00000000
	.align		4
        /*0004*/ 	.word	0xffffffff
	.align		4
        /*0008*/ 	.word	0x00000000
	.align		4
        /*000c*/ 	.word	0xfffffffe
	.align		4
        /*0010*/ 	.word	0x00000000
	.align		4
        /*0014*/ 	.word	0xfffffffd
	.align		4
        /*0018*/ 	.word	0x00000000
	.align		4
        /*001c*/ 	.word	0xfffffffc


//--------------------- .nv.constant4             --------------------------
	.section	.nv.constant4,"a",@progbits
	.align	8
	.align		8
.nv.constant4:
        /*0000*/ 	.dword	precalc_xorwow_matrix
	.align		8
        /*0008*/ 	.dword	precalc_xorwow_offset_matrix
	.align		8
        /*0010*/ 	.dword	mrg32k3aM1
	.align		8
        /*0018*/ 	.dword	mrg32k3aM2
	.align		8
        /*0020*/ 	.dword	mrg32k3aM1SubSeq
	.align		8
        /*0028*/ 	.dword	mrg32k3aM2SubSeq
	.align		8
        /*0030*/ 	.dword	mrg32k3aM1Seq
	.align		8
        /*0038*/ 	.dword	mrg32k3aM2Seq


//--------------------- .nv.constant3             --------------------------
	.section	.nv.constant3,"a",@progbits
	.align	8
.nv.constant3:
	.type		__cr_lgamma_table,@object
	.size		__cr_lgamma_table,(.L_8 - __cr_lgamma_table)
__cr_lgamma_table:
        /*0000*/ 	.byte	0x00, 0x00, 0x00, 0x00, 0x00, 0x00, 0x00, 0x00, 0x00, 0x00, 0x00, 0x00, 0x00, 0x00, 0x00, 0x00
        /*0010*/ 	.byte	0xef, 0x39, 0xfa, 0xfe, 0x42, 0x2e, 0xe6, 0x3f, 0x02, 0x20, 0x2a, 0xfa, 0x0b, 0xab, 0xfc, 0x3f
        /*0020*/ 	.byte	0xf9, 0x2c, 0x92, 0x7c, 0xa7, 0x6c, 0x09, 0x40, 0xc9, 0x79, 0x44, 0x3c, 0x64, 0x26, 0x13, 0x40
        /*0030*/ 	.byte	0xca, 0x01, 0xcf, 0x3a, 0x27, 0x51, 0x1a, 0x40, 0x30, 0xcc, 0x2d, 0xf3, 0xe1, 0x0c, 0x21, 0x40
        /*0040*/ 	.byte	0x0d, 0xb7, 0xfc, 0x82, 0x8e, 0x35, 0x25, 0x40
.L_8:


//--------------------- .text.MonteCarloKernel    --------------------------
	.section	.text.MonteCarloKernel,"ax",@progbits
	.align	128
        .global         MonteCarloKernel
        .type           MonteCarloKernel,@function
        .size           MonteCarloKernel,(.L_x_23 - MonteCarloKernel)
        .other          MonteCarloKernel,@"STO_CUDA_ENTRY STV_DEFAULT"
MonteCarloKernel:
.text.MonteCarloKernel:
[----:B------:R-:W0:Y:S01]  /*0000*/  LDC R1, c[0x0][0x37c] ;  /* 0x0000df00ff017b82 */ /* 0x000e220000000800 */
[----:B------:R-:W1:Y:S07]  /*0010*/  S2R R3, SR_TID.X ;  /* 0x0000000000037919 */ /* 0x000e6e0000002100 */
[----:B------:R-:W1:Y:S01]  /*0020*/  S2UR UR4, SR_CTAID.X ;  /* 0x00000000000479c3 */ /* 0x000e620000002500 */
[----:B0-----:R-:W-:Y:S01]  /*0030*/  VIADD R1, R1, 0xffffffd0 ;  /* 0xffffffd001017836 */ /* 0x001fe20000000000 */
[----:B------:R-:W0:Y:S01]  /*0040*/  LDCU.64 UR8, c[0x0][0x380] ;  /* 0x00007000ff0877ac */ /* 0x000e220008000a00 */
[----:B------:R-:W-:Y:S01]  /*0050*/  IMAD.MOV.U32 R10, RZ, RZ, 0x423bb012 ;  /* 0x423bb012ff0a7424 */ /* 0x000fe200078e00ff */
[----:B------:R-:W-:Y:S01]  /*0060*/  BSSY.RECONVERGENT B0, `(.L_x_0) ;  /* 0x000026b000007945 */ /* 0x000fe20003800200 */
[----:B------:R-:W-:Y:S01]  /*0070*/  IMAD.MOV.U32 R11, RZ, RZ, -0x75bd8fc ;  /* 0xf8a42704ff0b7424 */ /* 0x000fe200078e00ff */
[----:B------:R-:W2:Y:S01]  /*0080*/  LDCU.64 UR6, c[0x0][0x358] ;  /* 0x00006b00ff0677ac */ /* 0x000ea20008000a00 */
[----:B------:R-:W-:Y:S01]  /*0090*/  IMAD.MOV.U32 R12, RZ, RZ, -0x23270784 ;  /* 0xdcd8f87cff0c7424 */ /* 0x000fe200078e00ff */
[----:B------:R-:W1:Y:S01]  /*00a0*/  LDC R8, c[0x0][0x360] ;  /* 0x0000d800ff087b82 */ /* 0x000e620000000800 */
[----:B------:R-:W-:Y:S01]  /*00b0*/  IMAD.MOV.U32 R13, RZ, RZ, 0x57fa2510 ;  /* 0x57fa2510ff0d7424 */ /* 0x000fe200078e00ff */
[----:B------:R-:W-:Y:S01]  /*00c0*/  STL.64 [R1+0x8], R10 ;  /* 0x0000080a01007387 */ /* 0x000fe20000100a00 */
[----:B------:R-:W-:-:S02]  /*00d0*/  IMAD.MOV.U32 R6, RZ, RZ, 0x3198c20f ;  /* 0x3198c20fff067424 */ /* 0x000fc400078e00ff */
[----:B------:R-:W-:Y:S01]  /*00e0*/  IMAD.MOV.U32 R7, RZ, RZ, 0x5efdb30c ;  /* 0x5efdb30cff077424 */ /* 0x000fe200078e00ff */
[----:B------:R-:W-:Y:S01]  /*00f0*/  STL.64 [R1+0x10], R12 ;  /* 0x0000100c01007387 */ /* 0x000fe20000100a00 */
[----:B------:R-:W-:Y:S02]  /*0100*/  IMAD.MOV.U32 R0, RZ, RZ, 0x5efdb30c ;  /* 0x5efdb30cff007424 */ /* 0x000fe400078e00ff */
[----:B------:R-:W-:Y:S01]  /*0110*/  IMAD.MOV.U32 R5, RZ, RZ, -0x75bd8fc ;  /* 0xf8a42704ff057424 */ /* 0x000fe200078e00ff */
[----:B------:R0:W-:Y:S01]  /*0120*/  STL.64 [R1], R6 ;  /* 0x0000000601007387 */ /* 0x0001e20000100a00 */
[----:B------:R-:W-:Y:S02]  /*0130*/  IMAD.MOV.U32 R4, RZ, RZ, 0x423bb012 ;  /* 0x423bb012ff047424 */ /* 0x000fe400078e00ff */
[----:B------:R-:W-:Y:S02]  /*0140*/  IMAD.MOV.U32 R2, RZ, RZ, -0x23270784 ;  /* 0xdcd8f87cff027424 */ /* 0x000fe400078e00ff */
[----:B0-----:R-:W-:-:S02]  /*0150*/  IMAD.U32 R6, RZ, RZ, UR8 ;  /* 0x00000008ff067e24 */ /* 0x001fc4000f8e00ff */
[----:B-1----:R-:W-:Y:S02]  /*0160*/  IMAD R8, R8, UR4, R3 ;  /* 0x0000000408087c24 */ /* 0x002fe4000f8e0203 */
[----:B------:R-:W-:Y:S02]  /*0170*/  IMAD.U32 R7, RZ, RZ, UR9 ;  /* 0x00000009ff077e24 */ /* 0x000fe4000f8e00ff */
[----:B------:R-:W-:Y:S01]  /*0180*/  IMAD.MOV.U32 R3, RZ, RZ, 0x57fa2510 ;  /* 0x57fa2510ff037424 */ /* 0x000fe200078e00ff */
[----:B------:R-:W-:Y:S02]  /*0190*/  ISETP.NE.AND P0, PT, R8, RZ, PT ;  /* 0x000000ff0800720c */ /* 0x000fe40003f05270 */
[----:B------:R-:W-:-:S11]  /*01a0*/  SHF.R.S32.HI R9, RZ, 0x1f, R8 ;  /* 0x0000001fff097819 */ /* 0x000fd60000011408 */
[----:B--2---:R-:W-:Y:S05]  /*01b0*/  @!P0 BRA `(.L_x_1) ;  /* 0x0000002400548947 */ /* 0x004fea0003800000 */
[----:B------:R-:W-:Y:S02]  /*01c0*/  IMAD.MOV.U32 R16, RZ, RZ, R9 ;  /* 0x000000ffff107224 */ /* 0x000fe400078e0009 */
[----:B------:R-:W-:Y:S02]  /*01d0*/  IMAD.MOV.U32 R14, RZ, RZ, RZ ;  /* 0x000000ffff0e7224 */ /* 0x000fe400078e00ff */
[----:B------:R-:W-:Y:S02]  /*01e0*/  IMAD.MOV.U32 R0, RZ, RZ, 0x5efdb30c ;  /* 0x5efdb30cff007424 */ /* 0x000fe400078e00ff */
[----:B------:R-:W-:Y:S02]  /*01f0*/  IMAD.MOV.U32 R9, RZ, RZ, R8 ;  /* 0x000000ffff097224 */ /* 0x000fe400078e0008 */
[----:B------:R-:W-:Y:S02]  /*0200*/  IMAD.MOV.U32 R4, RZ, RZ, 0x423bb012 ;  /* 0x423bb012ff047424 */ /* 0x000fe400078e00ff */
[----:B------:R-:W-:-:S02]  /*0210*/  IMAD.MOV.U32 R5, RZ, RZ, -0x75bd8fc ;  /* 0xf8a42704ff057424 */ /* 0x000fc400078e00ff */
[----:B------:R-:W-:Y:S02]  /*0220*/  IMAD.MOV.U32 R2, RZ, RZ, -0x23270784 ;  /* 0xdcd8f87cff027424 */ /* 0x000fe400078e00ff */
[----:B------:R-:W-:-:S07]  /*0230*/  IMAD.MOV.U32 R3, RZ, RZ, 0x57fa2510 ;  /* 0x57fa2510ff037424 */ /* 0x000fce00078e00ff */
.L_x_10:
[----:B------:R-:W-:Y:S01]  /*0240*/  LOP3.LUT R21, R9, 0x3, RZ, 0xc0, !PT ;  /* 0x0000000309157812 */ /* 0x000fe200078ec0ff */
[----:B------:R-:W-:Y:S03]  /*0250*/  BSSY.RECONVERGENT B1, `(.L_x_2) ;  /* 0x0000245000017945 */ /* 0x000fe60003800200 */
[----:B------:R-:W-:-:S04]  /*0260*/  ISETP.NE.U32.AND P0, PT, R21, RZ, PT ;  /* 0x000000ff1500720c */ /* 0x000fc80003f05070 */
[----:B------:R-:W-:-:S13]  /*0270*/  ISETP.NE.AND.EX P0, PT, RZ, RZ, PT, P0 ;  /* 0x000000ffff00720c */ /* 0x000fda0003f05300 */
[----:B012---:R-:W-:Y:S05]  /*0280*/  @!P0 BRA `(.L_x_3) ;  /* 0x0000002400048947 */ /* 0x007fea0003800000 */
[----:B------:R-:W0:Y:S01]  /*0290*/  LDC.64 R10, c[0x4][RZ] ;  /* 0x01000000ff0a7b82 */ /* 0x000e220000000a00 */
[----:B------:R-:W-:Y:S01]  /*02a0*/  IMAD.MOV.U32 R0, RZ, RZ, RZ ;  /* 0x000000ffff007224 */ /* 0x000fe200078e00ff */
[----:B------:R-:W-:Y:S01]  /*02b0*/  CS2R R2, SRZ ;  /* 0x0000000000027805 */ /* 0x000fe2000001ff00 */
[----:B------:R-:W-:Y:S01]  /*02c0*/  IMAD.MOV.U32 R18, RZ, RZ, RZ ;  /* 0x000000ffff127224 */ /* 0x000fe200078e00ff */
[----:B------:R-:W-:Y:S01]  /*02d0*/  CS2R R4, SRZ ;  /* 0x0000000000047805 */ /* 0x000fe2000001ff00 */
[----:B0-----:R-:W-:-:S07]  /*02e0*/  IMAD.WIDE.U32 R10, R14, 0xc80, R10 ;  /* 0x00000c800e0a7825 */ /* 0x001fce00078e000a */
.L_x_5:
[----:B------:R-:W-:-:S06]  /*02f0*/  IMAD R15, R18, 0x4, R1 ;  /* 0x00000004120f7824 */ /* 0x000fcc00078e0201 */
[----:B------:R-:W5:Y:S01]  /*0300*/  LDL R15, [R15+0x4] ;  /* 0x000004000f0f7983 */ /* 0x000f620000100800 */
[----:B------:R-:W-:Y:S01]  /*0310*/  IMAD.SHL.U32 R17, R18, 0x20, RZ ;  /* 0x0000002012117824 */ /* 0x000fe200078e00ff */
[----:B------:R-:W-:-:S06]  /*0320*/  UMOV UR4, URZ ;  /* 0x000000ff00047c82 */ /* 0x000fcc0008000000 */
.L_x_4:
[----:B-----5:R-:W-:Y:S01]  /*0330*/  SHF.R.U32.HI R22, RZ, UR4, R15 ;  /* 0x00000004ff167c19 */ /* 0x020fe2000801160f */
[----:B------:R-:W-:-:S03]  /*0340*/  VIADD R12, R17, UR4 ;  /* 0x00000004110c7c36 */ /* 0x000fc60008000000 */
[----:B------:R-:W-:-:S04]  /*0350*/  LOP3.LUT R13, R22, 0x1, RZ, 0xc0, !PT ;  /* 0x00000001160d7812 */ /* 0x000fc800078ec0ff */
[----:B------:R-:W-:Y:S01]  /*0360*/  ISETP.NE.U32.AND P0, PT, R13, 0x1, PT ;  /* 0x000000010d00780c */ /* 0x000fe20003f05070 */
[----:B------:R-:W-:-:S03]  /*0370*/  IMAD R13, R12, 0x5, RZ ;  /* 0x000000050c0d7824 */ /* 0x000fc600078e02ff */
[----:B------:R-:W-:Y:S01]  /*0380*/  R2P PR, R22, 0x7e ;  /* 0x0000007e16007804 */ /* 0x000fe20000000000 */
[----:B------:R-:W-:-:S08]  /*0390*/  IMAD.WIDE.U32 R12, R13, 0x4, R10 ;  /* 0x000000040d0c7825 */ /* 0x000fd000078e000a */
[----:B------:R-:W2:Y:S04]  /*03a0*/  @!P0 LDG.E R20, desc[UR6][R12.64+0x8] ;  /* 0x000008060c148981 */ /* 0x000ea8000c1e1900 */
[----:B------:R-:W3:Y:S04]  /*03b0*/  @!P0 LDG.E R19, desc[UR6][R12.64] ;  /* 0x000000060c138981 */ /* 0x000ee8000c1e1900 */
[----:B------:R-:W4:Y:S04]  /*03c0*/  @!P0 LDG.E R23, desc[UR6][R12.64+0x4] ;  /* 0x000004060c178981 */ /* 0x000f28000c1e1900 */
[----:B------:R-:W4:Y:S04]  /*03d0*/  @!P0 LDG.E R25, desc[UR6][R12.64+0xc] ;  /* 0x00000c060c198981 */ /* 0x000f28000c1e1900 */
[----:B------:R-:W4:Y:S04]  /*03e0*/  @P1 LDG.E R24, desc[UR6][R12.64+0x1c] ;  /* 0x00001c060c181981 */ /* 0x000f28000c1e1900 */
[----:B------:R-:W4:Y:S01]  /*03f0*/  @P1 LDG.E R27, desc[UR6][R12.64+0x14] ;  /* 0x000014060c1b1981 */ /* 0x000f22000c1e1900 */
[----:B--2---:R-:W-:-:S03]  /*0400*/  @!P0 LOP3.LUT R5, R5, R20, RZ, 0x3c, !PT ;  /* 0x0000001405058212 */ /* 0x004fc600078e3cff */
[----:B------:R-:W2:Y:S01]  /*0410*/  @!P0 LDG.E R20, desc[UR6][R12.64+0x10] ;  /* 0x000010060c148981 */ /* 0x000ea2000c1e1900 */
[----:B---3--:R-:W-:-:S03]  /*0420*/  @!P0 LOP3.LUT R0, R0, R19, RZ, 0x3c, !PT ;  /* 0x0000001300008212 */ /* 0x008fc600078e3cff */
[----:B------:R-:W3:Y:S01]  /*0430*/  @P1 LDG.E R19, desc[UR6][R12.64+0x18] ;  /* 0x000018060c131981 */ /* 0x000ee2000c1e1900 */
[----:B----4-:R-:W-:-:S03]  /*0440*/  @!P0 LOP3.LUT R4, R4, R23, RZ, 0x3c, !PT ;  /* 0x0000001704048212 */ /* 0x010fc600078e3cff */
[----:B------:R-:W4:Y:S01]  /*0450*/  @P1 LDG.E R23, desc[UR6][R12.64+0x20] ;  /* 0x000020060c171981 */ /* 0x000f22000c1e1900 */
[----:B------:R-:W-:-:S03]  /*0460*/  @!P0 LOP3.LUT R2, R2, R25, RZ, 0x3c, !PT ;  /* 0x0000001902028212 */ /* 0x000fc600078e3cff */
[----:B------:R-:W4:Y:S01]  /*0470*/  @P2 LDG.E R25, desc[UR6][R12.64+0x28] ;  /* 0x000028060c192981 */ /* 0x000f22000c1e1900 */
[----:B------:R-:W-:-:S03]  /*0480*/  @P1 LOP3.LUT R5, R5, R24, RZ, 0x3c, !PT ;  /* 0x0000001805051212 */ /* 0x000fc600078e3cff */
[----:B------:R-:W4:Y:S01]  /*0490*/  @P2 LDG.E R24, desc[UR6][R12.64+0x30] ;  /* 0x000030060c182981 */ /* 0x000f22000c1e1900 */
[----:B--2---:R-:W-:-:S03]  /*04a0*/  @!P0 LOP3.LUT R3, R3, R20, RZ, 0x3c, !PT ;  /* 0x0000001403038212 */ /* 0x004fc600078e3cff */
[----:B------:R-:W2:Y:S01]  /*04b0*/  @P1 LDG.E R20, desc[UR6][R12.64+0x24] ;  /* 0x000024060c141981 */ /* 0x000ea2000c1e1900 */
[----:B---3--:R-:W-:-:S03]  /*04c0*/  @P1 LOP3.LUT R4, R4, R19, RZ, 0x3c, !PT ;  /* 0x0000001304041212 */ /* 0x008fc600078e3cff */
[----:B------:R-:W3:Y:S01]  /*04d0*/  @P2 LDG.E R19, desc[UR6][R12.64+0x2c] ;  /* 0x00002c060c132981 */ /* 0x000ee2000c1e1900 */
[----:B----4-:R-:W-:-:S03]  /*04e0*/  @P1 LOP3.LUT R2, R2, R23, RZ, 0x3c, !PT ;  /* 0x0000001702021212 */ /* 0x010fc600078e3cff */
[----:B------:R-:W4:Y:S01]  /*04f0*/  @P2 LDG.E R23, desc[UR6][R12.64+0x34] ;  /* 0x000034060c172981 */ /* 0x000f22000c1e1900 */
[----:B------:R-:W-:-:S04]  /*0500*/  @P1 LOP3.LUT R0, R0, R27, RZ, 0x3c, !PT ;  /* 0x0000001b00001212 */ /* 0x000fc800078e3cff */
[----:B------:R-:W-:Y:S02]  /*0510*/  @P2 LOP3.LUT R0, R0, R25, RZ, 0x3c, !PT ;  /* 0x0000001900002212 */ /* 0x000fe400078e3cff */
[----:B------:R-:W-:Y:S01]  /*0520*/  @P2 LOP3.LUT R5, R5, R24, RZ, 0x3c, !PT ;  /* 0x0000001805052212 */ /* 0x000fe200078e3cff */
[----:B------:R-:W4:Y:S04]  /*0530*/  @P3 LDG.E R25, desc[UR6][R12.64+0x3c] ;  /* 0x00003c060c193981 */ /* 0x000f28000c1e1900 */
[----:B------:R-:W4:Y:S01]  /*0540*/  @P3 LDG.E R24, desc[UR6][R12.64+0x44] ;  /* 0x000044060c183981 */ /* 0x000f22000c1e1900 */
[----:B--2---:R-:W-:-:S03]  /*0550*/  @P1 LOP3.LUT R3, R3, R20, RZ, 0x3c, !PT ;  /* 0x0000001403031212 */ /* 0x004fc600078e3cff */
[----:B------:R-:W2:Y:S01]  /*0560*/  @P2 LDG.E R20, desc[UR6][R12.64+0x38] ;  /* 0x000038060c142981 */ /* 0x000ea2000c1e1900 */
[----:B---3--:R-:W-:-:S03]  /*0570*/  @P2 LOP3.LUT R4, R4, R19, RZ, 0x3c, !PT ;  /* 0x0000001304042212 */ /* 0x008fc600078e3cff */
[----:B------:R-:W3:Y:S01]  /*0580*/  @P3 LDG.E R19, desc[UR6][R12.64+0x40] ;  /* 0x000040060c133981 */ /* 0x000ee2000c1e1900 */
[----:B----4-:R-:W-:-:S03]  /*0590*/  @P2 LOP3.LUT R2, R2, R23, RZ, 0x3c, !PT ;  /* 0x0000001702022212 */ /* 0x010fc600078e3cff */
[----:B------:R-:W4:Y:S01]  /*05a0*/  @P3 LDG.E R23, desc[UR6][R12.64+0x48] ;  /* 0x000048060c173981 */ /* 0x000f22000c1e1900 */
[----:B------:R-:W-:-:S03]  /*05b0*/  @P3 LOP3.LUT R0, R0, R25, RZ, 0x3c, !PT ;  /* 0x0000001900003212 */ /* 0x000fc600078e3cff */
[----:B------:R-:W4:Y:S01]  /*05c0*/  @P4 LDG.E R25, desc[UR6][R12.64+0x50] ;  /* 0x000050060c194981 */ /* 0x000f22000c1e1900 */
[----:B------:R-:W-:-:S03]  /*05d0*/  @P3 LOP3.LUT R5, R5, R24, RZ, 0x3c, !PT ;  /* 0x0000001805053212 */ /* 0x000fc600078e3cff */
        /* <DEDUP_REMOVED lines=27> */
[----:B------:R-:W-:Y:S02]  /*0790*/  LOP3.LUT P0, RZ, R22, 0x80, RZ, 0xc0, !PT ;  /* 0x0000008016ff7812 */ /* 0x000fe4000780c0ff */
[----:B------:R-:W-:Y:S02]  /*07a0*/  @P6 LOP3.LUT R0, R0, R25, RZ, 0x3c, !PT ;  /* 0x0000001900006212 */ /* 0x000fe400078e3cff */
[----:B------:R-:W-:-:S09]  /*07b0*/  @P6 LOP3.LUT R5, R5, R24, RZ, 0x3c, !PT ;  /* 0x0000001805056212 */ /* 0x000fd200078e3cff */
[----:B------:R-:W4:Y:S04]  /*07c0*/  @P0 LDG.E R25, desc[UR6][R12.64+0x8c] ;  /* 0x00008c060c190981 */ /* 0x000f28000c1e1900 */
        /* <DEDUP_REMOVED lines=8> */
[----:B------:R-:W-:Y:S02]  /*0850*/  @P0 LOP3.LUT R0, R0, R25, RZ, 0x3c, !PT ;  /* 0x0000001900000212 */ /* 0x000fe400078e3cff */
[----:B------:R-:W-:Y:S02]  /*0860*/  @P0 LOP3.LUT R5, R5, R24, RZ, 0x3c, !PT ;  /* 0x0000001805050212 */ /* 0x000fe400078e3cff */
[----:B--2---:R-:W-:Y:S02]  /*0870*/  @P6 LOP3.LUT R3, R3, R20, RZ, 0x3c, !PT ;  /* 0x0000001403036212 */ /* 0x004fe400078e3cff */
[----:B---3--:R-:W-:Y:S02]  /*0880*/  @P0 LOP3.LUT R4, R4, R19, RZ, 0x3c, !PT ;  /* 0x0000001304040212 */ /* 0x008fe400078e3cff */
[----:B------:R-:W-:Y:S02]  /*0890*/  @P0 LOP3.LUT R3, R3, R26, RZ, 0x3c, !PT ;  /* 0x0000001a03030212 */ /* 0x000fe400078e3cff */
[----:B----4-:R-:W-:-:S02]  /*08a0*/  @P0 LOP3.LUT R2, R2, R23, RZ, 0x3c, !PT ;  /* 0x0000001702020212 */ /* 0x010fc400078e3cff */
[----:B------:R-:W-:-:S13]  /*08b0*/  R2P PR, R22.B1, 0x7f ;  /* 0x0000007f16007804 */ /* 0x000fda0000001000 */
[----:B------:R-:W2:Y:S04]  /*08c0*/  @P0 LDG.E R19, desc[UR6][R12.64+0xa0] ;  /* 0x0000a0060c130981 */ /* 0x000ea8000c1e1900 */
[----:B------:R-:W3:Y:S04]  /*08d0*/  @P1 LDG.E R25, desc[UR6][R12.64+0xb4] ;  /* 0x0000b4060c191981 */ /* 0x000ee8000c1e1900 */
[----:B------:R-:W4:Y:S04]  /*08e0*/  @P0 LDG.E R23, desc[UR6][R12.64+0xa4] ;  /* 0x0000a4060c170981 */ /* 0x000f28000c1e1900 */
        /* <DEDUP_REMOVED lines=13> */
[----:B------:R-:W-:-:S03]  /*09c0*/  @P2 LOP3.LUT R0, R0, R27, RZ, 0x3c, !PT ;  /* 0x0000001b00002212 */ /* 0x000fc600078e3cff */
[----:B------:R-:W4:Y:S01]  /*09d0*/  @P3 LDG.E R27, desc[UR6][R12.64+0xdc] ;  /* 0x0000dc060c1b3981 */ /* 0x000f22000c1e1900 */
[----:B---3--:R-:W-:Y:S02]  /*09e0*/  @P0 LOP3.LUT R2, R2, R25, RZ, 0x3c, !PT ;  /* 0x0000001902020212 */ /* 0x008fe400078e3cff */
[----:B------:R-:W-:Y:S01]  /*09f0*/  LOP3.LUT P0, RZ, R22, 0x8000, RZ, 0xc0, !PT ;  /* 0x0000800016ff7812 */ /* 0x000fe2000780c0ff */
[----:B------:R-:W3:Y:S04]  /*0a00*/  @P2 LDG.E R25, desc[UR6][R12.64+0xcc] ;  /* 0x0000cc060c192981 */ /* 0x000ee8000c1e1900 */
[----:B------:R-:W3:Y:S01]  /*0a10*/  @P1 LDG.E R22, desc[UR6][R12.64+0xbc] ;  /* 0x0000bc060c161981 */ /* 0x000ee2000c1e1900 */
[----:B--2---:R-:W-:Y:S02]  /*0a20*/  @P1 LOP3.LUT R4, R4, R19, RZ, 0x3c, !PT ;  /* 0x0000001304041212 */ /* 0x004fe400078e3cff */
[----:B----4-:R-:W-:Y:S01]  /*0a30*/  @P1 LOP3.LUT R2, R2, R23, RZ, 0x3c, !PT ;  /* 0x0000001702021212 */ /* 0x010fe200078e3cff */
[----:B------:R-:W2:Y:S04]  /*0a40*/  @P3 LDG.E R19, desc[UR6][R12.64+0xe8] ;  /* 0x0000e8060c133981 */ /* 0x000ea8000c1e1900 */
[----:B------:R-:W4:Y:S01]  /*0a50*/  @P2 LDG.E R23, desc[UR6][R12.64+0xd4] ;  /* 0x0000d4060c172981 */ /* 0x000f22000c1e1900 */
[----:B------:R-:W-:-:S03]  /*0a60*/  @P3 LOP3.LUT R0, R0, R27, RZ, 0x3c, !PT ;  /* 0x0000001b00003212 */ /* 0x000fc600078e3cff */
[----:B------:R-:W2:Y:S01]  /*0a70*/  @P4 LDG.E R27, desc[UR6][R12.64+0xf0] ;  /* 0x0000f0060c1b4981 */ /* 0x000ea2000c1e1900 */
[----:B------:R-:W-:-:S03]  /*0a80*/  @P1 LOP3.LUT R3, R3, R24, RZ, 0x3c, !PT ;  /* 0x0000001803031212 */ /* 0x000fc600078e3cff */
[----:B------:R-:W2:Y:S04]  /*0a90*/  @P3 LDG.E R24, desc[UR6][R12.64+0xe4] ;  /* 0x0000e4060c183981 */ /* 0x000ea8000c1e1900 */
[----:B------:R-:W2:Y:S01]  /*0aa0*/  @P0 LDG.E R26, desc[UR6][R12.64+0x13c] ;  /* 0x00013c060c1a0981 */ /* 0x000ea2000c1e1900 */
[----:B---3--:R-:W-:-:S03]  /*0ab0*/  @P2 LOP3.LUT R4, R4, R25, RZ, 0x3c, !PT ;  /* 0x0000001904042212 */ /* 0x008fc600078e3cff */
[----:B------:R-:W3:Y:S01]  /*0ac0*/  @P3 LDG.E R25, desc[UR6][R12.64+0xe0] ;  /* 0x0000e0060c193981 */ /* 0x000ee2000c1e1900 */
[----:B------:R-:W-:-:S03]  /*0ad0*/  @P1 LOP3.LUT R5, R5, R22, RZ, 0x3c, !PT ;  /* 0x0000001605051212 */ /* 0x000fc600078e3cff */
[----:B------:R-:W3:Y:S01]  /*0ae0*/  @P2 LDG.E R22, desc[UR6][R12.64+0xd8] ;  /* 0x0000d8060c162981 */ /* 0x000ee2000c1e1900 */
[----:B------:R-:W-:-:S03]  /*0af0*/  @P2 LOP3.LUT R5, R5, R20, RZ, 0x3c, !PT ;  /* 0x0000001405052212 */ /* 0x000fc600078e3cff */
[----:B------:R-:W3:Y:S01]  /*0b00*/  @P3 LDG.E R20, desc[UR6][R12.64+0xec] ;  /* 0x0000ec060c143981 */ /* 0x000ee2000c1e1900 */
[----:B----4-:R-:W-:-:S03]  /*0b10*/  @P2 LOP3.LUT R2, R2, R23, RZ, 0x3c, !PT ;  /* 0x0000001702022212 */ /* 0x010fc600078e3cff */
[----:B------:R-:W4:Y:S01]  /*0b20*/  @P4 LDG.E R23, desc[UR6][R12.64+0xf4] ;  /* 0x0000f4060c174981 */ /* 0x000f22000c1e1900 */
[----:B--2---:R-:W-:-:S03]  /*0b30*/  @P4 LOP3.LUT R0, R0, R27, RZ, 0x3c, !PT ;  /* 0x0000001b00004212 */ /* 0x004fc600078e3cff */
[----:B------:R-:W2:Y:S01]  /*0b40*/  @P5 LDG.E R27, desc[UR6][R12.64+0x104] ;  /* 0x000104060c1b5981 */ /* 0x000ea2000c1e1900 */
[----:B---3--:R-:W-:-:S03]  /*0b50*/  @P3 LOP3.LUT R4, R4, R25, RZ, 0x3c, !PT ;  /* 0x0000001904043212 */ /* 0x008fc600078e3cff */
[----:B------:R-:W3:Y:S01]  /*0b60*/  @P4 LDG.E R25, desc[UR6][R12.64+0xfc] ;  /* 0x0000fc060c194981 */ /* 0x000ee2000c1e1900 */
[----:B------:R-:W-:-:S03]  /*0b70*/  @P2 LOP3.LUT R3, R3, R22, RZ, 0x3c, !PT ;  /* 0x0000001603032212 */ /* 0x000fc600078e3cff */
[----:B------:R-:W3:Y:S01]  /*0b80*/  @P4 LDG.E R22, desc[UR6][R12.64+0xf8] ;  /* 0x0000f8060c164981 */ /* 0x000ee2000c1e1900 */
[----:B------:R-:W-:-:S03]  /*0b90*/  @P3 LOP3.LUT R5, R5, R24, RZ, 0x3c, !PT ;  /* 0x0000001805053212 */ /* 0x000fc600078e3cff */
[----:B------:R-:W3:Y:S01]  /*0ba0*/  @P4 LDG.E R24, desc[UR6][R12.64+0x100] ;  /* 0x000100060c184981 */ /* 0x000ee2000c1e1900 */
[----:B------:R-:W-:Y:S02]  /*0bb0*/  @P3 LOP3.LUT R2, R2, R19, RZ, 0x3c, !PT ;  /* 0x0000001302023212 */ /* 0x000fe400078e3cff */
[----:B------:R-:W-:Y:S01]  /*0bc0*/  @P3 LOP3.LUT R3, R3, R20, RZ, 0x3c, !PT ;  /* 0x0000001403033212 */ /* 0x000fe200078e3cff */
[----:B------:R-:W3:Y:S01]  /*0bd0*/  @P5 LDG.E R19, desc[UR6][R12.64+0x108] ;  /* 0x000108060c135981 */ /* 0x000ee2000c1e1900 */
[----:B----4-:R-:W-:-:S03]  /*0be0*/  @P4 LOP3.LUT R4, R4, R23, RZ, 0x3c, !PT ;  /* 0x0000001704044212 */ /* 0x010fc600078e3cff */
[----:B------:R-:W4:Y:S01]  /*0bf0*/  @P5 LDG.E R20, desc[UR6][R12.64+0x10c] ;  /* 0x00010c060c145981 */ /* 0x000f22000c1e1900 */
[----:B--2---:R-:W-:-:S03]  /*0c00*/  @P5 LOP3.LUT R0, R0, R27, RZ, 0x3c, !PT ;  /* 0x0000001b00005212 */ /* 0x004fc600078e3cff */
        /* <DEDUP_REMOVED lines=14> */
[----:B------:R-:W-:-:S03]  /*0cf0*/  @P5 LOP3.LUT R2, R2, R23, RZ, 0x3c, !PT ;  /* 0x0000001702025212 */ /* 0x000fc600078e3cff */
[----:B------:R-:W2:Y:S01]  /*0d00*/  @P0 LDG.E R23, desc[UR6][R12.64+0x130] ;  /* 0x000130060c170981 */ /* 0x000ea2000c1e1900 */
[----:B---3--:R-:W-:-:S03]  /*0d10*/  @P6 LOP3.LUT R4, R4, R25, RZ, 0x3c, !PT ;  /* 0x0000001904046212 */ /* 0x008fc600078e3cff */
[----:B------:R-:W3:Y:S01]  /*0d20*/  @P0 LDG.E R25, desc[UR6][R12.64+0x138] ;  /* 0x000138060c190981 */ /* 0x000ee2000c1e1900 */
[----:B------:R-:W-:-:S03]  /*0d30*/  @P5 LOP3.LUT R3, R3, R22, RZ, 0x3c, !PT ;  /* 0x0000001603035212 */ /* 0x000fc600078e3cff */
[----:B------:R-:W3:Y:S01]  /*0d40*/  @P6 LDG.E R22, desc[UR6][R12.64+0x128] ;  /* 0x000128060c166981 */ /* 0x000ee2000c1e1900 */
[----:B------:R-:W-:-:S04]  /*0d50*/  UIADD3 UR4, UPT, UPT, UR4, 0x10, URZ ;  /* 0x0000001004047890 */ /* 0x000fc8000fffe0ff */
[----:B------:R-:W-:Y:S01]  /*0d60*/  UISETP.NE.AND UP0, UPT, UR4, 0x20, UPT ;  /* 0x000000200400788c */ /* 0x000fe2000bf05270 */
[----:B------:R-:W-:Y:S02]  /*0d70*/  @P6 LOP3.LUT R2, R2, R19, RZ, 0x3c, !PT ;  /* 0x0000001302026212 */ /* 0x000fe400078e3cff */
[----:B----4-:R-:W-:Y:S02]  /*0d80*/  @P6 LOP3.LUT R5, R5, R20, RZ, 0x3c, !PT ;  /* 0x0000001405056212 */ /* 0x010fe400078e3cff */
[----:B--2---:R-:W-:Y:S02]  /*0d90*/  @P0 LOP3.LUT R0, R0, R27, RZ, 0x3c, !PT ;  /* 0x0000001b00000212 */ /* 0x004fe400078e3cff */
[----:B------:R-:W-:Y:S02]  /*0da0*/  @P0 LOP3.LUT R5, R5, R24, RZ, 0x3c, !PT ;  /* 0x0000001805050212 */ /* 0x000fe400078e3cff */
[----:B------:R-:W-:Y:S02]  /*0db0*/  @P0 LOP3.LUT R4, R4, R23, RZ, 0x3c, !PT ;  /* 0x0000001704040212 */ /* 0x000fe400078e3cff */
[----:B---3--:R-:W-:-:S02]  /*0dc0*/  @P0 LOP3.LUT R2, R2, R25, RZ, 0x3c, !PT ;  /* 0x0000001902020212 */ /* 0x008fc400078e3cff */
[----:B------:R-:W-:-:S04]  /*0dd0*/  @P6 LOP3.LUT R3, R3, R22, RZ, 0x3c, !PT ;  /* 0x0000001603036212 */ /* 0x000fc800078e3cff */
[----:B------:R-:W-:Y:S01]  /*0de0*/  @P0 LOP3.LUT R3, R3, R26, RZ, 0x3c, !PT ;  /* 0x0000001a03030212 */ /* 0x000fe200078e3cff */
[----:B------:R-:W-:Y:S06]  /*0df0*/  BRA.U UP0, `(.L_x_4) ;  /* 0xfffffff5004c7547 */ /* 0x000fec000b83ffff */
[----:B------:R-:W-:-:S05]  /*0e00*/  VIADD R18, R18, 0x1 ;  /* 0x0000000112127836 */ /* 0x000fca0000000000 */
[----:B------:R-:W-:-:S13]  /*0e10*/  ISETP.NE.AND P0, PT, R18, 0x5, PT ;  /* 0x000000051200780c */ /* 0x000fda0003f05270 */
[----:B------:R-:W-:Y:S05]  /*0e20*/  @P0 BRA `(.L_x_5) ;  /* 0xfffffff400300947 */ /* 0x000fea000383ffff */
[----:B------:R0:W-:Y:S01]  /*0e30*/  STL [R1+0x4], R0 ;  /* 0x0000040001007387 */ /* 0x0001e20000100800 */
[----:B------:R-:W-:-:S03]  /*0e40*/  ISETP.NE.U32.AND P0, PT, R21, 0x1, PT ;  /* 0x000000011500780c */ /* 0x000fc60003f05070 */
[----:B------:R0:W-:Y:S01]  /*0e50*/  STL.64 [R1+0x8], R4 ;  /* 0x0000080401007387 */ /* 0x0001e20000100a00 */
[----:B------:R-:W-:-:S03]  /*0e60*/  ISETP.NE.AND.EX P0, PT, RZ, RZ, PT, P0 ;  /* 0x000000ffff00720c */ /* 0x000fc60003f05300 */
[----:B------:R0:W-:Y:S10]  /*0e70*/  STL.64 [R1+0x10], R2 ;  /* 0x0000100201007387 */ /* 0x0001f40000100a00 */
[----:B------:R-:W-:Y:S05]  /*0e80*/  @!P0 BRA `(.L_x_3) ;  /* 0x0000001800048947 */ /* 0x000fea0003800000 */
[----:B------:R-:W-:Y:S01]  /*0e90*/  UMOV UR4, URZ ;  /* 0x000000ff00047c82 */ /* 0x000fe20008000000 */
[----:B------:R-:W-:Y:S01]  /*0ea0*/  UMOV UR5, URZ ;  /* 0x000000ff00057c82 */ /* 0x000fe20008000000 */
[----:B0-----:R-:W-:Y:S02]  /*0eb0*/  IMAD.MOV.U32 R0, RZ, RZ, RZ ;  /* 0x000000ffff007224 */ /* 0x001fe400078e00ff */
[----:B------:R-:W-:Y:S02]  /*0ec0*/  IMAD.MOV.U32 R18, RZ, RZ, RZ ;  /* 0x000000ffff127224 */ /* 0x000fe400078e00ff */
[----:B------:R-:W-:Y:S02]  /*0ed0*/  IMAD.U32 R3, RZ, RZ, UR4 ;  /* 0x00000004ff037e24 */ /* 0x000fe4000f8e00ff */
[----:B------:R-:W-:Y:S02]  /*0ee0*/  IMAD.U32 R2, RZ, RZ, UR5 ;  /* 0x00000005ff027e24 */ /* 0x000fe4000f8e00ff */
[----:B------:R-:W-:-:S02]  /*0ef0*/  IMAD.U32 R5, RZ, RZ, UR4 ;  /* 0x00000004ff057e24 */ /* 0x000fc4000f8e00ff */
[----:B------:R-:W-:-:S07]  /*0f00*/  IMAD.U32 R4, RZ, RZ, UR5 ;  /* 0x00000005ff047e24 */ /* 0x000fce000f8e00ff */
.L_x_7:
[----:B------:R-:W-:-:S06]  /*0f10*/  IMAD R15, R18, 0x4, R1 ;  /* 0x00000004120f7824 */ /* 0x000fcc00078e0201 */
[----:B------:R-:W5:Y:S01]  /*0f20*/  LDL R15, [R15+0x4] ;  /* 0x000004000f0f7983 */ /* 0x000f620000100800 */
[----:B------:R-:W-:Y:S01]  /*0f30*/  IMAD.SHL.U32 R17, R18, 0x20, RZ ;  /* 0x0000002012117824 */ /* 0x000fe200078e00ff */
[----:B------:R-:W-:-:S06]  /*0f40*/  UMOV UR4, URZ ;  /* 0x000000ff00047c82 */ /* 0x000fcc0008000000 */
.L_x_6:
        /* <DEDUP_REMOVED lines=181> */
[----:B------:R-:W-:Y:S05]  /*1aa0*/  @P0 BRA `(.L_x_3) ;  /* 0x0000000800fc0947 */ /* 0x000fea0003800000 */
[----:B------:R-:W-:Y:S01]  /*1ab0*/  UMOV UR4, URZ ;  /* 0x000000ff00047c82 */ /* 0x000fe20008000000 */
[----:B------:R-:W-:Y:S01]  /*1ac0*/  UMOV UR5, URZ ;  /* 0x000000ff00057c82 */ /* 0x000fe20008000000 */
[----:B-1----:R-:W-:Y:S02]  /*1ad0*/  IMAD.MOV.U32 R0, RZ, RZ, RZ ;  /* 0x000000ffff007224 */ /* 0x002fe400078e00ff */
[----:B------:R-:W-:Y:S02]  /*1ae0*/  IMAD.MOV.U32 R18, RZ, RZ, RZ ;  /* 0x000000ffff127224 */ /* 0x000fe400078e00ff */
[----:B------:R-:W-:Y:S02]  /*1af0*/  IMAD.U32 R3, RZ, RZ, UR4 ;  /* 0x00000004ff037e24 */ /* 0x000fe4000f8e00ff */
[----:B------:R-:W-:Y:S02]  /*1b00*/  IMAD.U32 R2, RZ, RZ, UR5 ;  /* 0x00000005ff027e24 */ /* 0x000fe4000f8e00ff */
[----:B------:R-:W-:-:S02]  /*1b10*/  IMAD.U32 R5, RZ, RZ, UR4 ;  /* 0x00000004ff057e24 */ /* 0x000fc4000f8e00ff */
[----:B------:R-:W-:-:S07]  /*1b20*/  IMAD.U32 R4, RZ, RZ, UR5 ;  /* 0x00000005ff047e24 */ /* 0x000fce000f8e00ff */
.L_x_9:
[----:B------:R-:W-:-:S06]  /*1b30*/  IMAD R15, R18, 0x4, R1 ;  /* 0x00000004120f7824 */ /* 0x000fcc00078e0201 */
[----:B------:R-:W5:Y:S01]  /*1b40*/  LDL R15, [R15+0x4] ;  /* 0x000004000f0f7983 */ /* 0x000f620000100800 */
[----:B------:R-:W-:Y:S01]  /*1b50*/  IMAD.SHL.U32 R17, R18, 0x20, RZ ;  /* 0x0000002012117824 */ /* 0x000fe200078e00ff */
[----:B------:R-:W-:-:S06]  /*1b60*/  UMOV UR4, URZ ;  /* 0x000000ff00047c82 */ /* 0x000fcc0008000000 */
.L_x_8:
        /* <DEDUP_REMOVED lines=8> */
[----:B------:R-:W3:Y:S04]  /*1bf0*/  @P1 LDG.E R25, desc[UR6][R12.64+0x14] ;  /* 0x000014060c191981 */ /* 0x000ee8000c1e1900 */
[----:B------:R-:W4:Y:S04]  /*1c00*/  @!P0 LDG.E R21, desc[UR6][R12.64+0x4] ;  /* 0x000004060c158981 */ /* 0x000f28000c1e1900 */
[----:B------:R-:W4:Y:S04]  /*1c10*/  @P2 LDG.E R27, desc[UR6][R12.64+0x28] ;  /* 0x000028060c1b2981 */ /* 0x000f28000c1e1900 */
[----:B------:R-:W4:Y:S04]  /*1c20*/  @!P0 LDG.E R20, desc[UR6][R12.64+0x8] ;  /* 0x000008060c148981 */ /* 0x000f28000c1e1900 */
[----:B------:R-:W4:Y:S04]  /*1c30*/  @!P0 LDG.E R22, desc[UR6][R12.64+0x10] ;  /* 0x000010060c168981 */ /* 0x000f28000c1e1900 */
[----:B------:R-:W4:Y:S01]  /*1c40*/  @P1 LDG.E R24, desc[UR6][R12.64+0x24] ;  /* 0x000024060c181981 */ /* 0x000f22000c1e1900 */
[----:B--2---:R-:W-:-:S03]  /*1c50*/  @!P0 LOP3.LUT R0, R0, R19, RZ, 0x3c, !PT ;  /* 0x0000001300008212 */ /* 0x004fc600078e3cff */
[----:B------:R-:W2:Y:S01]  /*1c60*/  @!P0 LDG.E R19, desc[UR6][R12.64+0xc] ;  /* 0x00000c060c138981 */ /* 0x000ea2000c1e1900 */
[----:B---3--:R-:W-:-:S03]  /*1c70*/  @P1 LOP3.LUT R0, R0, R25, RZ, 0x3c, !PT ;  /* 0x0000001900001212 */ /* 0x008fc600078e3cff */
[----:B------:R-:W3:Y:S01]  /*1c80*/  @P3 LDG.E R25, desc[UR6][R12.64+0x3c] ;  /* 0x00003c060c193981 */ /* 0x000ee2000c1e1900 */
[----:B----4-:R-:W-:-:S03]  /*1c90*/  @!P0 LOP3.LUT R4, R4, R21, RZ, 0x3c, !PT ;  /* 0x0000001504048212 */ /* 0x010fc600078e3cff */
[----:B------:R-:W4:Y:S01]  /*1ca0*/  @P1 LDG.E R21, desc[UR6][R12.64+0x18] ;  /* 0x000018060c151981 */ /* 0x000f22000c1e1900 */
[----:B------:R-:W-:-:S03]  /*1cb0*/  @P2 LOP3.LUT R0, R0, R27, RZ, 0x3c, !PT ;  /* 0x0000001b00002212 */ /* 0x000fc600078e3cff */
[----:B------:R-:W4:Y:S01]  /*1cc0*/  @P5 LDG.E R27, desc[UR6][R12.64+0x64] ;  /* 0x000064060c1b5981 */ /* 0x000f22000c1e1900 */
[----:B------:R-:W-:-:S03]  /*1cd0*/  @!P0 LOP3.LUT R5, R5, R20, RZ, 0x3c, !PT ;  /* 0x0000001405058212 */ /* 0x000fc600078e3cff */
[----:B------:R-:W4:Y:S01]  /*1ce0*/  @P1 LDG.E R20, desc[UR6][R12.64+0x1c] ;  /* 0x00001c060c141981 */ /* 0x000f22000c1e1900 */
[----:B------:R-:W-:-:S03]  /*1cf0*/  @!P0 LOP3.LUT R3, R3, R22, RZ, 0x3c, !PT ;  /* 0x0000001603038212 */ /* 0x000fc600078e3cff */
[----:B------:R-:W4:Y:S01]  /*1d00*/  @P2 LDG.E R22, desc[UR6][R12.64+0x30] ;  /* 0x000030060c162981 */ /* 0x000f22000c1e1900 */
[----:B--2---:R-:W-:-:S03]  /*1d10*/  @!P0 LOP3.LUT R2, R2, R19, RZ, 0x3c, !PT ;  /* 0x0000001302028212 */ /* 0x004fc600078e3cff */
        /* <DEDUP_REMOVED lines=18> */
[----:B------:R-:W-:Y:S01]  /*1e40*/  @P3 LOP3.LUT R5, R5, R20, RZ, 0x3c, !PT ;  /* 0x0000001405053212 */ /* 0x000fe200078e3cff */
[----:B------:R-:W4:Y:S04]  /*1e50*/  @P6 LDG.E R24, desc[UR6][R12.64+0x80] ;  /* 0x000080060c186981 */ /* 0x000f28000c1e1900 */
        /* <DEDUP_REMOVED lines=24> */
[----:B------:R-:W4:Y:S01]  /*1fe0*/  @P6 LDG.E R20, desc[UR6][R12.64+0x88] ;  /* 0x000088060c146981 */ /* 0x000f22000c1e1900 */
        /* <DEDUP_REMOVED lines=12> */
[----:B------:R-:W-:Y:S02]  /*20b0*/  @P0 LOP3.LUT R3, R3, R24, RZ, 0x3c, !PT ;  /* 0x0000001803030212 */ /* 0x000fe400078e3cff */
[----:B--2---:R-:W-:-:S04]  /*20c0*/  @P6 LOP3.LUT R2, R2, R19, RZ, 0x3c, !PT ;  /* 0x0000001302026212 */ /* 0x004fc800078e3cff */
[----:B---3--:R-:W-:Y:S02]  /*20d0*/  @P0 LOP3.LUT R2, R2, R25, RZ, 0x3c, !PT ;  /* 0x0000001902020212 */ /* 0x008fe400078e3cff */
[----:B----4-:R-:W-:Y:S02]  /*20e0*/  @P0 LOP3.LUT R4, R4, R21, RZ, 0x3c, !PT ;  /* 0x0000001504040212 */ /* 0x010fe400078e3cff */
[----:B------:R-:W-:-:S13]  /*20f0*/  R2P PR, R23.B1, 0x7f ;  /* 0x0000007f17007804 */ /* 0x000fda0000001000 */
[----:B------:R-:W2:Y:S04]  /*2100*/  @P0 LDG.E R21, desc[UR6][R12.64+0xa0] ;  /* 0x0000a0060c150981 */ /* 0x000ea8000c1e1900 */
[----:B------:R-:W3:Y:S04]  /*2110*/  @P1 LDG.E R25, desc[UR6][R12.64+0xb4] ;  /* 0x0000b4060c191981 */ /* 0x000ee8000c1e1900 */
[----:B------:R-:W4:Y:S04]  /*2120*/  @P2 LDG.E R27, desc[UR6][R12.64+0xc8] ;  /* 0x0000c8060c1b2981 */ /* 0x000f28000c1e1900 */
[----:B------:R-:W4:Y:S04]  /*2130*/  @P0 LDG.E R19, desc[UR6][R12.64+0xa4] ;  /* 0x0000a4060c130981 */ /* 0x000f28000c1e1900 */
        /* <DEDUP_REMOVED lines=20> */
[----:B------:R-:W-:Y:S02]  /*2280*/  LOP3.LUT P0, RZ, R23, 0x8000, RZ, 0xc0, !PT ;  /* 0x0000800017ff7812 */ /* 0x000fe4000780c0ff */
[----:B---3--:R-:W-:Y:S01]  /*2290*/  @P1 LOP3.LUT R4, R4, R25, RZ, 0x3c, !PT ;  /* 0x0000001904041212 */ /* 0x008fe200078e3cff */
[----:B------:R-:W3:Y:S04]  /*22a0*/  @P2 LDG.E R23, desc[UR6][R12.64+0xd4] ;  /* 0x0000d4060c172981 */ /* 0x000ee8000c1e1900 */
[----:B------:R-:W3:Y:S01]  /*22b0*/  @P5 LDG.E R25, desc[UR6][R12.64+0x104] ;  /* 0x000104060c195981 */ /* 0x000ee2000c1e1900 */
[----:B------:R-:W-:Y:S02]  /*22c0*/  @P3 LOP3.LUT R0, R0, R29, RZ, 0x3c, !PT ;  /* 0x0000001d00003212 */ /* 0x000fe400078e3cff */
[----:B----4-:R-:W-:-:S02]  /*22d0*/  @P1 LOP3.LUT R2, R2, R19, RZ, 0x3c, !PT ;  /* 0x0000001302021212 */ /* 0x010fc400078e3cff */
[----:B------:R-:W-:Y:S01]  /*22e0*/  @P4 LOP3.LUT R0, R0, R27, RZ, 0x3c, !PT ;  /* 0x0000001b00004212 */ /* 0x000fe200078e3cff */
[----:B------:R-:W4:Y:S01]  /*22f0*/  @P3 LDG.E R19, desc[UR6][R12.64+0xe0] ;  /* 0x0000e0060c133981 */ /* 0x000f22000c1e1900 */
[----:B------:R-:W-:Y:S02]  /*2300*/  @P1 LOP3.LUT R3, R3, R22, RZ, 0x3c, !PT ;  /* 0x0000001603031212 */ /* 0x000fe400078e3cff */
[----:B------:R-:W-:Y:S01]  /*2310*/  @P2 LOP3.LUT R5, R5, R24, RZ, 0x3c, !PT ;  /* 0x0000001805052212 */ /* 0x000fe200078e3cff */
[----:B------:R-:W4:Y:S04]  /*2320*/  @P3 LDG.E R22, desc[UR6][R12.64+0xe4] ;  /* 0x0000e4060c163981 */ /* 0x000f28000c1e1900 */
[----:B------:R-:W4:Y:S01]  /*2330*/  @P3 LDG.E R24, desc[UR6][R12.64+0xec] ;  /* 0x0000ec060c183981 */ /* 0x000f22000c1e1900 */
[----:B------:R-:W-:-:S03]  /*2340*/  @P2 LOP3.LUT R3, R3, R20, RZ, 0x3c, !PT ;  /* 0x0000001403032212 */ /* 0x000fc600078e3cff */
[----:B------:R-:W4:Y:S04]  /*2350*/  @P4 LDG.E R20, desc[UR6][R12.64+0xf8] ;  /* 0x0000f8060c144981 */ /* 0x000f28000c1e1900 */
[----:B------:R-:W4:Y:S01]  /*2360*/  @P0 LDG.E R26, desc[UR6][R12.64+0x13c] ;  /* 0x00013c060c1a0981 */ /* 0x000f22000c1e1900 */
[----:B--2---:R-:W-:-:S03]  /*2370*/  @P2 LOP3.LUT R4, R4, R21, RZ, 0x3c, !PT ;  /* 0x0000001504042212 */ /* 0x004fc600078e3cff */
[----:B------:R-:W2:Y:S01]  /*2380*/  @P3 LDG.E R21, desc[UR6][R12.64+0xe8] ;  /* 0x0000e8060c153981 */ /* 0x000ea2000c1e1900 */
[----:B---3--:R-:W-:-:S03]  /*2390*/  @P2 LOP3.LUT R2, R2, R23, RZ, 0x3c, !PT ;  /* 0x0000001702022212 */ /* 0x008fc600078e3cff */
[----:B------:R-:W3:Y:S01]  /*23a0*/  @P4 LDG.E R23, desc[UR6][R12.64+0xf4] ;  /* 0x0000f4060c174981 */ /* 0x000ee2000c1e1900 */
[----:B------:R-:W-:-:S03]  /*23b0*/  @P5 LOP3.LUT R0, R0, R25, RZ, 0x3c, !PT ;  /* 0x0000001900005212 */ /* 0x000fc600078e3cff */
        /* <DEDUP_REMOVED lines=29> */
[----:B------:R-:W-:-:S04]  /*2590*/  UIADD3 UR4, UPT, UPT, UR4, 0x10, URZ ;  /* 0x0000001004047890 */ /* 0x000fc8000fffe0ff */
[----:B------:R-:W-:Y:S01]  /*25a0*/  UISETP.NE.AND UP0, UPT, UR4, 0x20, UPT ;  /* 0x000000200400788c */ /* 0x000fe2000bf05270 */
[----:B----4-:R-:W-:Y:S02]  /*25b0*/  @P6 LOP3.LUT R4, R4, R19, RZ, 0x3c, !PT ;  /* 0x0000001304046212 */ /* 0x010fe400078e3cff */
[----:B------:R-:W-:Y:S02]  /*25c0*/  @P6 LOP3.LUT R5, R5, R22, RZ, 0x3c, !PT ;  /* 0x0000001605056212 */ /* 0x000fe400078e3cff */
[----:B------:R-:W-:Y:S02]  /*25d0*/  @P6 LOP3.LUT R3, R3, R24, RZ, 0x3c, !PT ;  /* 0x0000001803036212 */ /* 0x000fe400078e3cff */
[----:B------:R-:W-:Y:S02]  /*25e0*/  @P0 LOP3.LUT R5, R5, R20, RZ, 0x3c, !PT ;  /* 0x0000001405050212 */ /* 0x000fe400078e3cff */
[----:B------:R-:W-:Y:S02]  /*25f0*/  @P0 LOP3.LUT R3, R3, R26, RZ, 0x3c, !PT ;  /* 0x0000001a03030212 */ /* 0x000fe400078e3cff */
[----:B--2---:R-:W-:-:S02]  /*2600*/  @P6 LOP3.LUT R2, R2, R21, RZ, 0x3c, !PT ;  /* 0x0000001502026212 */ /* 0x004fc400078e3cff */
[----:B---3--:R-:W-:Y:S02]  /*2610*/  @P0 LOP3.LUT R4, R4, R23, RZ, 0x3c, !PT ;  /* 0x0000001704040212 */ /* 0x008fe400078e3cff */
[----:B------:R-:W-:Y:S01]  /*2620*/  @P0 LOP3.LUT R2, R2, R25, RZ, 0x3c, !PT ;  /* 0x0000001902020212 */ /* 0x000fe200078e3cff */
[----:B------:R-:W-:Y:S06]  /*2630*/  BRA.U UP0, `(.L_x_8) ;  /* 0xfffffff5004c7547 */ /* 0x000fec000b83ffff */
[----:B------:R-:W-:-:S05]  /*2640*/  VIADD R18, R18, 0x1 ;  /* 0x0000000112127836 */ /* 0x000fca0000000000 */
[----:B------:R-:W-:-:S13]  /*2650*/  ISETP.NE.AND P0, PT, R18, 0x5, PT ;  /* 0x000000051200780c */ /* 0x000fda0003f05270 */
[----:B------:R-:W-:Y:S05]  /*2660*/  @P0 BRA `(.L_x_9) ;  /* 0xfffffff400300947 */ /* 0x000fea000383ffff */
[----:B------:R2:W-:Y:S04]  /*2670*/  STL [R1+0x4], R0 ;  /* 0x0000040001007387 */ /* 0x0005e80000100800 */
[----:B------:R2:W-:Y:S04]  /*2680*/  STL.64 [R1+0x8], R4 ;  /* 0x0000080401007387 */ /* 0x0005e80000100a00 */
[----:B------:R2:W-:Y:S02]  /*2690*/  STL.64 [R1+0x10], R2 ;  /* 0x0000100201007387 */ /* 0x0005e40000100a00 */
.L_x_3:
[----:B------:R-:W-:Y:S05]  /*26a0*/  BSYNC.RECONVERGENT B1 ;  /* 0x0000000000017941 */ /* 0x000fea0003800200 */
.L_x_2:
[C---:B------:R-:W-:Y:S01]  /*26b0*/  ISETP.GT.U32.AND P0, PT, R9.reuse, 0x3, PT ;  /* 0x000000030900780c */ /* 0x040fe20003f04070 */
[----:B------:R-:W-:Y:S01]  /*26c0*/  VIADD R14, R14, 0x1 ;  /* 0x000000010e0e7836 */ /* 0x000fe20000000000 */
[--C-:B------:R-:W-:Y:S02]  /*26d0*/  SHF.R.U64 R9, R9, 0x2, R16.reuse ;  /* 0x0000000209097819 */ /* 0x100fe40000001210 */
[----:B------:R-:W-:Y:S02]  /*26e0*/  ISETP.GT.U32.AND.EX P0, PT, R16, RZ, PT, P0 ;  /* 0x000000ff1000720c */ /* 0x000fe40003f04100 */
[----:B------:R-:W-:-:S11]  /*26f0*/  SHF.R.U32.HI R16, RZ, 0x2, R16 ;  /* 0x00000002ff107819 */ /* 0x000fd60000011610 */
[----:B------:R-:W-:Y:S05]  /*2700*/  @P0 BRA `(.L_x_10) ;  /* 0xffffffd800cc0947 */ /* 0x000fea000383ffff */
.L_x_1:
[----:B------:R-:W-:Y:S05]  /*2710*/  BSYNC.RECONVERGENT B0 ;  /* 0x0000000000007941 */ /* 0x000fea0003800200 */
.L_x_0:
[----:B------:R-:W3:Y:S02]  /*2720*/  LDCU UR5, c[0x0][0x398] ;  /* 0x00007300ff0577ac */ /* 0x000ee40008000800 */
[----:B---3--:R-:W-:-:S09]  /*2730*/  UISETP.GE.AND UP0, UPT, UR5, 0x2, UPT ;  /* 0x000000020500788c */ /* 0x008fd2000bf06270 */
[----:B------:R-:W-:Y:S05]  /*2740*/  BRA.U !UP0, `(.L_x_11) ;  /* 0x0000000908ac7547 */ /* 0x000fea000b800000 */
[----:B------:R-:W-:Y:S01]  /*2750*/  UISETP.NE.AND UP0, UPT, UR5, 0x2, UPT ;  /* 0x000000020500788c */ /* 0x000fe2000bf05270 */
[----:B------:R-:W-:Y:S01]  /*2760*/  IMAD.MOV.U32 R9, RZ, RZ, 0x3198c20f ;  /* 0x3198c20fff097424 */ /* 0x000fe200078e00ff */
[----:B------:R-:W-:-:S07]  /*2770*/  UIADD3 UR4, UPT, UPT, UR5, -0x1, URZ ;  /* 0xffffffff05047890 */ /* 0x000fce000fffe0ff */
[----:B------:R-:W-:Y:S05]  /*2780*/  BRA.U !UP0, `(.L_x_12) ;  /* 0x0000000508747547 */ /* 0x000fea000b800000 */
[----:B------:R-:W3:Y:S01]  /*2790*/  LDC.64 R10, c[0x0][0x388] ;  /* 0x0000e200ff0a7b82 */ /* 0x000ee20000000a00 */
[----:B------:R-:W-:Y:S01]  /*27a0*/  ULOP3.LUT UR5, UR4, 0xfffffffe, URZ, 0xc0, !UPT ;  /* 0xfffffffe04057892 */ /* 0x000fe2000f8ec0ff */
[----:B------:R-:W-:Y:S01]  /*27b0*/  IMAD.MOV.U32 R12, RZ, RZ, R2 ;  /* 0x000000ffff0c7224 */ /* 0x000fe200078e0002 */
[----:B------:R-:W4:Y:S01]  /*27c0*/  LDCU.64 UR8, c[0x0][0x390] ;  /* 0x00007200ff0877ac */ /* 0x000f220008000a00 */
[----:B012---:R-:W-:Y:S01]  /*27d0*/  IMAD.MOV.U32 R2, RZ, RZ, 0x31a3d199 ;  /* 0x31a3d199ff027424 */ /* 0x007fe200078e00ff */
[----:B------:R-:W-:-:S12]  /*27e0*/  UIADD3 UR5, UPT, UPT, -UR5, URZ, URZ ;  /* 0x000000ff05057290 */ /* 0x000fd8000fffe1ff */
.L_x_17:
[----:B------:R-:W-:Y:S01]  /*27f0*/  SHF.R.U32.HI R9, RZ, 0x2, R0 ;  /* 0x00000002ff097819 */ /* 0x000fe20000011600 */
[----:B------:R-:W-:Y:S01]  /*2800*/  IMAD.MOV.U32 R17, RZ, RZ, 0x3e055027 ;  /* 0x3e055027ff117424 */ /* 0x000fe200078e00ff */
[----:B------:R-:W-:Y:S02]  /*2810*/  BSSY.RECONVERGENT B0, `(.L_x_13) ;  /* 0x0000043000007945 */ /* 0x000fe40003800200 */
[----:B------:R-:W-:Y:S01]  /*2820*/  LOP3.LUT R9, R9, R0, RZ, 0x3c, !PT ;  /* 0x0000000009097212 */ /* 0x000fe200078e3cff */
[----:B------:R-:W-:-:S04]  /*2830*/  IMAD.SHL.U32 R0, R3, 0x10, RZ ;  /* 0x0000001003007824 */ /* 0x000fc800078e00ff */
[----:B------:R-:W-:-:S05]  /*2840*/  IMAD.SHL.U32 R13, R9, 0x2, RZ ;  /* 0x00000002090d7824 */ /* 0x000fca00078e00ff */
[----:B------:R-:W-:Y:S01]  /*2850*/  LOP3.LUT R0, R9, R13, R0, 0x96, !PT ;  /* 0x0000000d09007212 */ /* 0x000fe200078e9600 */
[----:B------:R-:W-:-:S03]  /*2860*/  IMAD.MOV.U32 R9, RZ, RZ, 0x2f800000 ;  /* 0x2f800000ff097424 */ /* 0x000fc600078e00ff */
[----:B------:R-:W-:-:S04]  /*2870*/  LOP3.LUT R13, R0, R3, RZ, 0x3c, !PT ;  /* 0x00000003000d7212 */ /* 0x000fc800078e3cff */
[----:B------:R-:W-:-:S04]  /*2880*/  IADD3 R0, PT, PT, R2, -0x587c5, R13 ;  /* 0xfffa783b02007810 */ /* 0x000fc80007ffe00d */
[----:B------:R-:W-:-:S05]  /*2890*/  I2FP.F32.U32 R0, R0 ;  /* 0x0000000000007245 */ /* 0x000fca0000201000 */
[----:B------:R-:W-:-:S05]  /*28a0*/  FFMA R0, R0, R9, 1.1641532182693481445e-10 ;  /* 0x2f00000000007423 */ /* 0x000fca0000000009 */
[----:B------:R-:W-:-:S04]  /*28b0*/  FSETP.GEU.AND P0, PT, R0, 1.175494350822287508e-38, PT ;  /* 0x008000000000780b */ /* 0x000fc80003f0e000 */
[----:B------:R-:W-:-:S09]  /*28c0*/  FSEL R14, RZ, -23, P0 ;  /* 0xc1b80000ff0e7808 */ /* 0x000fd20000000000 */
[----:B------:R-:W-:-:S04]  /*28d0*/  @!P0 FMUL R0, R0, 8388608 ;  /* 0x4b00000000008820 */ /* 0x000fc80000400000 */
[C---:B------:R-:W-:Y:S01]  /*28e0*/  VIADD R9, R0.reuse, 0xc0d55555 ;  /* 0xc0d5555500097836 */ /* 0x040fe20000000000 */
[----:B------:R-:W-:-:S04]  /*28f0*/  ISETP.GT.U32.AND P0, PT, R0, 0x7f7fffff, PT ;  /* 0x7f7fffff0000780c */ /* 0x000fc80003f04070 */
[----:B------:R-:W-:-:S05]  /*2900*/  LOP3.LUT R15, R9, 0xff800000, RZ, 0xc0, !PT ;  /* 0xff800000090f7812 */ /* 0x000fca00078ec0ff */
[----:B------:R-:W-:Y:S01]  /*2910*/  IMAD.IADD R9, R0, 0x1, -R15 ;  /* 0x0000000100097824 */ /* 0x000fe200078e0a0f */
[----:B------:R-:W-:-:S03]  /*2920*/  I2FP.F32.S32 R15, R15 ;  /* 0x0000000f000f7245 */ /* 0x000fc60000201400 */
[----:B------:R-:W-:Y:S02]  /*2930*/  FADD R16, R9, -1 ;  /* 0xbf80000009107421 */ /* 0x000fe40000000000 */
[----:B------:R-:W-:Y:S02]  /*2940*/  FFMA R15, R15, 1.1920928955078125e-07, R14 ;  /* 0x340000000f0f7823 */ /* 0x000fe4000000000e */
[----:B------:R-:W-:-:S04]  /*2950*/  FFMA R9, R16, -R17, 0.14084610342979431152 ;  /* 0x3e1039f610097423 */ /* 0x000fc80000000811 */
[----:B------:R-:W-:-:S04]  /*2960*/  FFMA R9, R16, R9, -0.12148627638816833496 ;  /* 0xbdf8cdcc10097423 */ /* 0x000fc80000000009 */
[----:B------:R-:W-:-:S04]  /*2970*/  FFMA R9, R16, R9, 0.13980610668659210205 ;  /* 0x3e0f295510097423 */ /* 0x000fc80000000009 */
[----:B------:R-:W-:-:S04]  /*2980*/  FFMA R9, R16, R9, -0.16684235632419586182 ;  /* 0xbe2ad8b910097423 */ /* 0x000fc80000000009 */
[----:B------:R-:W-:-:S04]  /*2990*/  FFMA R9, R16, R9, 0.20012299716472625732 ;  /* 0x3e4ced0b10097423 */ /* 0x000fc80000000009 */
[----:B------:R-:W-:-:S04]  /*29a0*/  FFMA R9, R16, R9, -0.24999669194221496582 ;  /* 0xbe7fff2210097423 */ /* 0x000fc80000000009 */
[----:B------:R-:W-:Y:S01]  /*29b0*/  FFMA R17, R16, R9, 0.33333182334899902344 ;  /* 0x3eaaaa7810117423 */ /* 0x000fe20000000009 */
[----:B------:R-:W-:-:S03]  /*29c0*/  SHF.R.U32.HI R9, RZ, 0x2, R4 ;  /* 0x00000002ff097819 */ /* 0x000fc60000011604 */
[C---:B------:R-:W-:Y:S01]  /*29d0*/  FFMA R17, R16.reuse, R17, -0.5 ;  /* 0xbf00000010117423 */ /* 0x040fe20000000011 */
[----:B------:R-:W-:Y:S01]  /*29e0*/  LOP3.LUT R9, R9, R4, RZ, 0x3c, !PT ;  /* 0x0000000409097212 */ /* 0x000fe200078e3cff */
[----:B------:R-:W-:Y:S02]  /*29f0*/  IMAD.SHL.U32 R4, R13, 0x10, RZ ;  /* 0x000000100d047824 */ /* 0x000fe400078e00ff */
[C---:B------:R-:W-:Y:S02]  /*2a00*/  FMUL R17, R16.reuse, R17 ;  /* 0x0000001110117220 */ /* 0x040fe40000400000 */
[C---:B------:R-:W-:Y:S02]  /*2a10*/  IMAD.SHL.U32 R14, R9.reuse, 0x2, RZ ;  /* 0x00000002090e7824 */ /* 0x040fe400078e00ff */
[----:B------:R-:W-:Y:S01]  /*2a20*/  FFMA R16, R16, R17, R16 ;  /* 0x0000001110107223 */ /* 0x000fe20000000010 */
[----:B------:R-:W-:Y:S02]  /*2a30*/  IMAD.MOV.U32 R17, RZ, RZ, 0x7f800000 ;  /* 0x7f800000ff117424 */ /* 0x000fe400078e00ff */
[----:B------:R-:W-:Y:S01]  /*2a40*/  LOP3.LUT R4, R9, R14, R4, 0x96, !PT ;  /* 0x0000000e09047212 */ /* 0x000fe200078e9604 */
[----:B------:R-:W-:Y:S01]  /*2a50*/  FFMA R16, R15, 0.69314718246459960938, R16 ;  /* 0x3f3172180f107823 */ /* 0x000fe20000000010 */
[C---:B------:R-:W-:Y:S01]  /*2a60*/  @P0 FFMA R16, R0.reuse, R17, +INF ;  /* 0x7f80000000100423 */ /* 0x040fe20000000011 */
[----:B------:R-:W-:Y:S01]  /*2a70*/  FSETP.NEU.AND P0, PT, R0, RZ, PT ;  /* 0x000000ff0000720b */ /* 0x000fe20003f0d000 */
[----:B------:R-:W-:Y:S01]  /*2a80*/  IMAD.MOV.U32 R9, RZ, RZ, 0x30c90fdb ;  /* 0x30c90fdbff097424 */ /* 0x000fe200078e00ff */
[----:B------:R-:W-:Y:S01]  /*2a90*/  LOP3.LUT R15, R4, R13, RZ, 0x3c, !PT ;  /* 0x0000000d040f7212 */ /* 0x000fe200078e3cff */
[----:B------:R-:W-:-:S04]  /*2aa0*/  FMUL R16, R16, -2 ;  /* 0xc000000010107820 */ /* 0x000fc80000400000 */
[----:B------:R-:W-:Y:S01]  /*2ab0*/  IMAD.IADD R0, R15, 0x1, R2 ;  /* 0x000000010f007824 */ /* 0x000fe200078e0202 */
[----:B------:R-:W-:-:S04]  /*2ac0*/  FSEL R17, R16, +INF , P0 ;  /* 0x7f80000010117808 */ /* 0x000fc80000000000 */
[----:B------:R0:W1:Y:S01]  /*2ad0*/  MUFU.RSQ R16, R17 ;  /* 0x0000001100107308 */ /* 0x0000620000001400 */
[----:B------:R-:W-:Y:S01]  /*2ae0*/  VIADD R4, R17, 0xf3000000 ;  /* 0xf300000011047836 */ /* 0x000fe20000000000 */
[----:B------:R-:W-:-:S04]  /*2af0*/  I2FP.F32.U32 R0, R0 ;  /* 0x0000000000007245 */ /* 0x000fc80000201000 */
[----:B------:R-:W-:Y:S01]  /*2b00*/  ISETP.GT.U32.AND P0, PT, R4, 0x727fffff, PT ;  /* 0x727fffff0400780c */ /* 0x000fe20003f04070 */
[----:B------:R-:W-:Y:S01]  /*2b10*/  FFMA R14, R0, R9, 7.314590599882819788e-10 ;  /* 0x30490fdb000e7423 */ /* 0x000fe20000000009 */
[----:B------:R-:W-:Y:S02]  /*2b20*/  IMAD.MOV.U32 R0, RZ, RZ, R5 ;  /* 0x000000ffff007224 */ /* 0x000fe400078e0005 */
[----:B------:R-:W-:Y:S02]  /*2b30*/  IMAD.MOV.U32 R5, RZ, RZ, R3 ;  /* 0x000000ffff057224 */ /* 0x000fe400078e0003 */
[----:B------:R-:W-:Y:S02]  /*2b40*/  IMAD.MOV.U32 R4, RZ, RZ, R12 ;  /* 0x000000ffff047224 */ /* 0x000fe400078e000c */
[----:B------:R-:W-:Y:S02]  /*2b50*/  IMAD.MOV.U32 R9, RZ, RZ, R2 ;  /* 0x000000ffff097224 */ /* 0x000fe400078e0002 */
[----:B------:R-:W-:-:S02]  /*2b60*/  IMAD.MOV.U32 R12, RZ, RZ, R13 ;  /* 0x000000ffff0c7224 */ /* 0x000fc400078e000d */
[----:B------:R-:W-:Y:S01]  /*2b70*/  IMAD.MOV.U32 R3, RZ, RZ, R15 ;  /* 0x000000ffff037224 */ /* 0x000fe200078e000f */
[----:B01----:R-:W-:Y:S06]  /*2b80*/  @!P0 BRA `(.L_x_14) ;  /* 0x00000000001c8947 */ /* 0x003fec0003800000 */
[----:B------:R-:W-:Y:S01]  /*2b90*/  BSSY.RECONVERGENT B1, `(.L_x_15) ;  /* 0x0000004000017945 */ /* 0x000fe20003800200 */
[----:B------:R-:W-:Y:S01]  /*2ba0*/  IMAD.MOV.U32 R2, RZ, RZ, R17 ;  /* 0x000000ffff027224 */ /* 0x000fe200078e0011 */
[----:B------:R-:W-:-:S07]  /*2bb0*/  MOV R19, 0x2bd0 ;  /* 0x00002bd000137802 */ /* 0x000fce0000000f00 */
[----:B---34-:R-:W-:Y:S05]  /*2bc0*/  CALL.REL.NOINC `($__internal_0_$__cuda_sm20_sqrt_rn_f32_slowpath) ;  /* 0x0000000400a47944 */ /* 0x018fea0003c00000 */
[----:B------:R-:W-:Y:S05]  /*2bd0*/  BSYNC.RECONVERGENT B1 ;  /* 0x0000000000017941 */ /* 0x000fea0003800200 */
.L_x_15:
[----:B------:R-:W-:Y:S01]  /*2be0*/  IMAD.MOV.U32 R2, RZ, RZ, R13 ;  /* 0x000000ffff027224 */ /* 0x000fe200078e000d */
[----:B------:R-:W-:Y:S06]  /*2bf0*/  BRA `(.L_x_16) ;  /* 0x0000000000107947 */ /* 0x000fec0003800000 */
.L_x_14:
[----:B------:R-:W-:Y:S01]  /*2c00*/  FMUL.FTZ R2, R17, R16 ;  /* 0x0000001011027220 */ /* 0x000fe20000410000 */
[----:B------:R-:W-:-:S03]  /*2c10*/  FMUL.FTZ R15, R16, 0.5 ;  /* 0x3f000000100f7820 */ /* 0x000fc60000410000 */
[----:B------:R-:W-:-:S04]  /*2c20*/  FFMA R13, -R2, R2, R17 ;  /* 0x00000002020d7223 */ /* 0x000fc80000000111 */
[----:B------:R-:W-:-:S07]  /*2c30*/  FFMA R2, R13, R15, R2 ;  /* 0x0000000f0d027223 */ /* 0x000fce0000000002 */
.L_x_16:
[----:B----4-:R-:W-:Y:S05]  /*2c40*/  BSYNC.RECONVERGENT B0 ;  /* 0x0000000000007941 */ /* 0x010fea0003800200 */
.L_x_13:
[----:B------:R-:W-:Y:S01]  /*2c50*/  FMUL.RZ R19, R14, 0.15915493667125701904 ;  /* 0x3e22f9830e137820 */ /* 0x000fe2000040c000 */
[----:B------:R-:W-:-:S03]  /*2c60*/  UIADD3 UR5, UPT, UPT, UR5, 0x2, URZ ;  /* 0x0000000205057890 */ /* 0x000fc6000fffe0ff */
[----:B------:R-:W0:Y:S01]  /*2c70*/  MUFU.SIN R13, R19 ;  /* 0x00000013000d7308 */ /* 0x000e220000000400 */
[----:B------:R-:W-:-:S07]  /*2c80*/  UISETP.NE.AND UP0, UPT, UR5, URZ, UPT ;  /* 0x000000ff0500728c */ /* 0x000fce000bf05270 */
[----:B------:R-:W1:Y:S01]  /*2c90*/  MUFU.COS R17, R19 ;  /* 0x0000001300117308 */ /* 0x000e620000000000 */
[----:B0-----:R-:W-:-:S07]  /*2ca0*/  FMUL R13, R13, R2 ;  /* 0x000000020d0d7220 */ /* 0x001fce0000400000 */
[----:B------:R-:W3:Y:S01]  /*2cb0*/  F2F.F64.F32 R14, R13 ;  /* 0x0000000d000e7310 */ /* 0x000ee20000201800 */
[----:B-1----:R-:W-:Y:S01]  /*2cc0*/  FMUL R18, R17, R2 ;  /* 0x0000000211127220 */ /* 0x002fe20000400000 */
[----:B------:R-:W-:-:S06]  /*2cd0*/  VIADD R2, R9, 0xb0f8a ;  /* 0x000b0f8a09027836 */ /* 0x000fcc0000000000 */
[----:B------:R-:W0:Y:S01]  /*2ce0*/  F2F.F64.F32 R16, R18 ;  /* 0x0000001200107310 */ /* 0x000e220000201800 */
[--C-:B---3--:R-:W-:Y:S02]  /*2cf0*/  DFMA R14, R14, UR8, R10.reuse ;  /* 0x000000080e0e7c2b */ /* 0x108fe4000800000a */
[----:B0-----:R-:W-:-:S06]  /*2d00*/  DFMA R16, R16, UR8, R10 ;  /* 0x0000000810107c2b */ /* 0x001fcc000800000a */
[----:B------:R-:W-:Y:S02]  /*2d10*/  DADD R14, R14, 1 ;  /* 0x3ff000000e0e7429 */ /* 0x000fe40000000000 */
[----:B------:R-:W-:-:S06]  /*2d20*/  DADD R16, R16, 1 ;  /* 0x3ff0000010107429 */ /* 0x000fcc0000000000 */
[----:B------:R-:W-:-:S08]  /*2d30*/  DMUL R6, R14, R6 ;  /* 0x000000060e067228 */ /* 0x000fd00000000000 */
[----:B------:R-:W-:Y:S01]  /*2d40*/  DMUL R6, R6, R16 ;  /* 0x0000001006067228 */ /* 0x000fe20000000000 */
[----:B------:R-:W-:Y:S10]  /*2d50*/  BRA.U UP0, `(.L_x_17) ;  /* 0xfffffff900a47547 */ /* 0x000ff4000b83ffff */
.L_x_12:
[----:B------:R-:W-:-:S04]  /*2d60*/  ULOP3.LUT UR4, UR4, 0x1, URZ, 0xc0, !UPT ;  /* 0x0000000104047892 */ /* 0x000fc8000f8ec0ff */
[----:B------:R-:W-:-:S09]  /*2d70*/  UISETP.NE.U32.AND UP0, UPT, UR4, 0x1, UPT ;  /* 0x000000010400788c */ /* 0x000fd2000bf05070 */
[----:B------:R-:W-:Y:S05]  /*2d80*/  BRA.U UP0, `(.L_x_11) ;  /* 0x00000005001c7547 */ /* 0x000fea000b800000 */
[----:B012---:R-:W-:Y:S01]  /*2d90*/  SHF.R.U32.HI R5, RZ, 0x2, R0 ;  /* 0x00000002ff057819 */ /* 0x007fe20000011600 */
[----:B------:R-:W-:Y:S01]  /*2da0*/  IMAD.MOV.U32 R10, RZ, RZ, 0x3e055027 ;  /* 0x3e055027ff0a7424 */ /* 0x000fe200078e00ff */
[----:B------:R-:W-:Y:S02]  /*2db0*/  BSSY.RECONVERGENT B0, `(.L_x_18) ;  /* 0x000003b000007945 */ /* 0x000fe40003800200 */
[----:B------:R-:W-:Y:S01]  /*2dc0*/  LOP3.LUT R5, R5, R0, RZ, 0x3c, !PT ;  /* 0x0000000005057212 */ /* 0x000fe200078e3cff */
[----:B------:R-:W-:-:S04]  /*2dd0*/  IMAD.SHL.U32 R0, R3, 0x10, RZ ;  /* 0x0000001003007824 */ /* 0x000fc800078e00ff */
[----:B------:R-:W-:-:S05]  /*2de0*/  IMAD.SHL.U32 R2, R5, 0x2, RZ ;  /* 0x0000000205027824 */ /* 0x000fca00078e00ff */
[----:B------:R-:W-:-:S04]  /*2df0*/  LOP3.LUT R0, R5, R2, R0, 0x96, !PT ;  /* 0x0000000205007212 */ /* 0x000fc800078e9600 */
[----:B------:R-:W-:Y:S01]  /*2e00*/  LOP3.LUT R0, R0, R3, RZ, 0x3c, !PT ;  /* 0x0000000300007212 */ /* 0x000fe200078e3cff */
[----:B------:R-:W-:-:S03]  /*2e10*/  IMAD.MOV.U32 R3, RZ, RZ, 0x2f800000 ;  /* 0x2f800000ff037424 */ /* 0x000fc600078e00ff */
[----:B------:R-:W-:-:S04]  /*2e20*/  IADD3 R2, PT, PT, R9, 0x587c5, R0 ;  /* 0x000587c509027810 */ /* 0x000fc80007ffe000 */
[----:B------:R-:W-:-:S05]  /*2e30*/  I2FP.F32.U32 R2, R2 ;  /* 0x0000000200027245 */ /* 0x000fca0000201000 */
[----:B------:R-:W-:-:S05]  /*2e40*/  FFMA R2, R2, R3, 1.1641532182693481445e-10 ;  /* 0x2f00000002027423 */ /* 0x000fca0000000003 */
[----:B------:R-:W-:-:S13]  /*2e50*/  FSETP.GEU.AND P0, PT, R2, 1.175494350822287508e-38, PT ;  /* 0x008000000200780b */ /* 0x000fda0003f0e000 */
[----:B------:R-:W-:-:S04]  /*2e60*/  @!P0 FMUL R2, R2, 8388608 ;  /* 0x4b00000002028820 */ /* 0x000fc80000400000 */
[----:B------:R-:W-:-:S05]  /*2e70*/  VIADD R3, R2, 0xc0d55555 ;  /* 0xc0d5555502037836 */ /* 0x000fca0000000000 */
[----:B------:R-:W-:-:S05]  /*2e80*/  LOP3.LUT R5, R3, 0xff800000, RZ, 0xc0, !PT ;  /* 0xff80000003057812 */ /* 0x000fca00078ec0ff */
[----:B------:R-:W-:-:S04]  /*2e90*/  IMAD.IADD R3, R2, 0x1, -R5 ;  /* 0x0000000102037824 */ /* 0x000fc800078e0a05 */
[----:B------:R-:W-:Y:S01]  /*2ea0*/  FADD R11, R3, -1 ;  /* 0xbf800000030b7421 */ /* 0x000fe20000000000 */
[----:B------:R-:W-:Y:S02]  /*2eb0*/  FSEL R3, RZ, -23, P0 ;  /* 0xc1b80000ff037808 */ /* 0x000fe40000000000 */
[----:B------:R-:W-:Y:S01]  /*2ec0*/  ISETP.GT.U32.AND P0, PT, R2, 0x7f7fffff, PT ;  /* 0x7f7fffff0200780c */ /* 0x000fe20003f04070 */
[----:B------:R-:W-:-:S04]  /*2ed0*/  FFMA R10, R11, -R10, 0.14084610342979431152 ;  /* 0x3e1039f60b0a7423 */ /* 0x000fc8000000080a */
[----:B------:R-:W-:-:S04]  /*2ee0*/  FFMA R10, R11, R10, -0.12148627638816833496 ;  /* 0xbdf8cdcc0b0a7423 */ /* 0x000fc8000000000a */
[----:B------:R-:W-:-:S04]  /*2ef0*/  FFMA R10, R11, R10, 0.13980610668659210205 ;  /* 0x3e0f29550b0a7423 */ /* 0x000fc8000000000a */
[----:B------:R-:W-:-:S04]  /*2f00*/  FFMA R10, R11, R10, -0.16684235632419586182 ;  /* 0xbe2ad8b90b0a7423 */ /* 0x000fc8000000000a */
[----:B------:R-:W-:-:S04]  /*2f10*/  FFMA R10, R11, R10, 0.20012299716472625732 ;  /* 0x3e4ced0b0b0a7423 */ /* 0x000fc8000000000a */
[----:B------:R-:W-:-:S04]  /*2f20*/  FFMA R10, R11, R10, -0.24999669194221496582 ;  /* 0xbe7fff220b0a7423 */ /* 0x000fc8000000000a */
[----:B------:R-:W-:-:S04]  /*2f30*/  FFMA R10, R11, R10, 0.33333182334899902344 ;  /* 0x3eaaaa780b0a7423 */ /* 0x000fc8000000000a */
[C---:B------:R-:W-:Y:S01]  /*2f40*/  FFMA R12, R11.reuse, R10, -0.5 ;  /* 0xbf0000000b0c7423 */ /* 0x040fe2000000000a */
[----:B------:R-:W-:Y:S01]  /*2f50*/  I2FP.F32.S32 R10, R5 ;  /* 0x00000005000a7245 */ /* 0x000fe20000201400 */
[----:B------:R-:W-:Y:S02]  /*2f60*/  IMAD.MOV.U32 R5, RZ, RZ, 0x7f800000 ;  /* 0x7f800000ff057424 */ /* 0x000fe400078e00ff */
[C---:B------:R-:W-:Y:S02]  /*2f70*/  FMUL R12, R11.reuse, R12 ;  /* 0x0000000c0b0c7220 */ /* 0x040fe40000400000 */
[----:B------:R-:W-:Y:S01]  /*2f80*/  FFMA R10, R10, 1.1920928955078125e-07, R3 ;  /* 0x340000000a0a7823 */ /* 0x000fe20000000003 */
[----:B------:R-:W-:Y:S01]  /*2f90*/  SHF.R.U32.HI R3, RZ, 0x2, R4 ;  /* 0x00000002ff037819 */ /* 0x000fe20000011604 */
[----:B------:R-:W-:-:S03]  /*2fa0*/  FFMA R11, R11, R12, R11 ;  /* 0x0000000c0b0b7223 */ /* 0x000fc6000000000b */
[----:B------:R-:W-:Y:S01]  /*2fb0*/  LOP3.LUT R3, R3, R4, RZ, 0x3c, !PT ;  /* 0x0000000403037212 */ /* 0x000fe200078e3cff */
[----:B------:R-:W-:Y:S01]  /*2fc0*/  FFMA R10, R10, 0.69314718246459960938, R11 ;  /* 0x3f3172180a0a7823 */ /* 0x000fe2000000000b */
[----:B------:R-:W-:Y:S01]  /*2fd0*/  @P0 FFMA R10, R2, R5, +INF ;  /* 0x7f800000020a0423 */ /* 0x000fe20000000005 */
[----:B------:R-:W-:Y:S01]  /*2fe0*/  IMAD.SHL.U32 R4, R0, 0x10, RZ ;  /* 0x0000001000047824 */ /* 0x000fe200078e00ff */
[----:B------:R-:W-:Y:S01]  /*2ff0*/  FSETP.NEU.AND P0, PT, R2, RZ, PT ;  /* 0x000000ff0200720b */ /* 0x000fe20003f0d000 */
[----:B------:R-:W-:Y:S02]  /*3000*/  IMAD.SHL.U32 R5, R3, 0x2, RZ ;  /* 0x0000000203057824 */ /* 0x000fe400078e00ff */
[----:B------:R-:W-:-:S03]  /*3010*/  FMUL R10, R10, -2 ;  /* 0xc00000000a0a7820 */ /* 0x000fc60000400000 */
[----:B------:R-:W-:Y:S02]  /*3020*/  LOP3.LUT R5, R3, R5, R4, 0x96, !PT ;  /* 0x0000000503057212 */ /* 0x000fe400078e9604 */
[----:B------:R-:W-:Y:S02]  /*3030*/  FSEL R3, R10, +INF , P0 ;  /* 0x7f8000000a037808 */ /* 0x000fe40000000000 */
[----:B------:R-:W-:Y:S02]  /*3040*/  LOP3.LUT R0, R5, R0, RZ, 0x3c, !PT ;  /* 0x0000000005007212 */ /* 0x000fe400078e3cff */
[----:B------:R0:W1:Y:S01]  /*3050*/  MUFU.RSQ R2, R3 ;  /* 0x0000000300027308 */ /* 0x0000620000001400 */
[----:B------:R-:W-:Y:S01]  /*3060*/  VIADD R4, R3, 0xf3000000 ;  /* 0xf300000003047836 */ /* 0x000fe20000000000 */
[----:B------:R-:W-:Y:S01]  /*3070*/  IADD3 R0, PT, PT, R9, 0xb0f8a, R0 ;  /* 0x000b0f8a09007810 */ /* 0x000fe20007ffe000 */
[----:B------:R-:W-:-:S03]  /*3080*/  IMAD.MOV.U32 R9, RZ, RZ, 0x30c90fdb ;  /* 0x30c90fdbff097424 */ /* 0x000fc600078e00ff */
[----:B------:R-:W-:Y:S02]  /*3090*/  ISETP.GT.U32.AND P0, PT, R4, 0x727fffff, PT ;  /* 0x727fffff0400780c */ /* 0x000fe40003f04070 */
[----:B------:R-:W-:-:S05]  /*30a0*/  I2FP.F32.U32 R0, R0 ;  /* 0x0000000000007245 */ /* 0x000fca0000201000 */
[----:B------:R-:W-:-:S06]  /*30b0*/  FFMA R9, R0, R9, 7.314590599882819788e-10 ;  /* 0x30490fdb00097423 */ /* 0x000fcc0000000009 */
[----:B01----:R-:W-:Y:S05]  /*30c0*/  @!P0 BRA `(.L_x_19) ;  /* 0x0000000000148947 */ /* 0x003fea0003800000 */
[----:B------:R-:W-:Y:S01]  /*30d0*/  IMAD.MOV.U32 R2, RZ, RZ, R3 ;  /* 0x000000ffff027224 */ /* 0x000fe200078e0003 */
[----:B------:R-:W-:-:S07]  /*30e0*/  MOV R19, 0x3100 ;  /* 0x0000310000137802 */ /* 0x000fce0000000f00 */
[----:B------:R-:W-:Y:S05]  /*30f0*/  CALL.REL.NOINC `($__internal_0_$__cuda_sm20_sqrt_rn_f32_slowpath) ;  /* 0x0000000000587944 */ /* 0x000fea0003c00000 */
[----:B------:R-:W-:Y:S01]  /*3100*/  IMAD.MOV.U32 R0, RZ, RZ, R13 ;  /* 0x000000ffff007224 */ /* 0x000fe200078e000d */
[----:B------:R-:W-:Y:S06]  /*3110*/  BRA `(.L_x_20) ;  /* 0x0000000000107947 */ /* 0x000fec0003800000 */
.L_x_19:
[----:B------:R-:W-:Y:S01]  /*3120*/  FMUL.FTZ R0, R3, R2 ;  /* 0x0000000203007220 */ /* 0x000fe20000410000 */
[----:B------:R-:W-:-:S03]  /*3130*/  FMUL.FTZ R2, R2, 0.5 ;  /* 0x3f00000002027820 */ /* 0x000fc60000410000 */
[----:B------:R-:W-:-:S04]  /*3140*/  FFMA R3, -R0, R0, R3 ;  /* 0x0000000000037223 */ /* 0x000fc80000000103 */
[----:B------:R-:W-:-:S07]  /*3150*/  FFMA R0, R3, R2, R0 ;  /* 0x0000000203007223 */ /* 0x000fce0000000000 */
.L_x_20:
[----:B------:R-:W-:Y:S05]  /*3160*/  BSYNC.RECONVERGENT B0 ;  /* 0x0000000000007941 */ /* 0x000fea0003800200 */
.L_x_18:
[----:B------:R-:W-:Y:S01]  /*3170*/  FMUL.RZ R9, R9, 0.15915493667125701904 ;  /* 0x3e22f98309097820 */ /* 0x000fe2000040c000 */
[----:B------:R-:W0:Y:S01]  /*3180*/  LDC.64 R4, c[0x0][0x388] ;  /* 0x0000e200ff047b82 */ /* 0x000e220000000a00 */
[----:B------:R-:W0:Y:S02]  /*3190*/  LDCU.64 UR4, c[0x0][0x390] ;  /* 0x00007200ff0477ac */ /* 0x000e240008000a00 */
[----:B------:R-:W1:Y:S02]  /*31a0*/  MUFU.SIN R3, R9 ;  /* 0x0000000900037308 */ /* 0x000e640000000400 */
[----:B-1----:R-:W-:-:S06]  /*31b0*/  FMUL R0, R3, R0 ;  /* 0x0000000003007220 */ /* 0x002fcc0000400000 */
[----:B------:R-:W0:Y:S02]  /*31c0*/  F2F.F64.F32 R2, R0 ;  /* 0x0000000000027310 */ /* 0x000e240000201800 */
[----:B0-----:R-:W-:-:S08]  /*31d0*/  DFMA R2, R2, UR4, R4 ;  /* 0x0000000402027c2b */ /* 0x001fd00008000004 */
[----:B------:R-:W-:-:S08]  /*31e0*/  DADD R2, R2, 1 ;  /* 0x3ff0000002027429 */ /* 0x000fd00000000000 */
[----:B------:R-:W-:-:S11]  /*31f0*/  DMUL R6, R6, R2 ;  /* 0x0000000206067228 */ /* 0x000fd60000000000 */
.L_x_11:
[----:B------:R-:W3:Y:S01]  /*3200*/  LDCU.64 UR4, c[0x0][0x3a0] ;  /* 0x00007400ff0477ac */ /* 0x000ee20008000a00 */
[----:B012---:R-:W-:Y:S02]  /*3210*/  SHF.R.S32.HI R3, RZ, 0x1f, R8 ;  /* 0x0000001fff037819 */ /* 0x007fe40000011408 */
[----:B---3--:R-:W-:-:S04]  /*3220*/  LEA R2, P0, R8, UR4, 0x3 ;  /* 0x0000000408027c11 */ /* 0x008fc8000f8018ff */
[----:B------:R-:W-:-:S05]  /*3230*/  LEA.HI.X R3, R8, UR5, R3, 0x3, P0 ;  /* 0x0000000508037c11 */ /* 0x000fca00080f1c03 */
[----:B------:R-:W-:Y:S01]  /*3240*/  STG.E.64 desc[UR6][R2.64], R6 ;  /* 0x0000000602007986 */ /* 0x000fe2000c101b06 */
[----:B------:R-:W-:Y:S05]  /*3250*/  EXIT ;  /* 0x000000000000794d */ /* 0x000fea0003800000 */
        .weak           $__internal_0_$__cuda_sm20_sqrt_rn_f32_slowpath
        .type           $__internal_0_$__cuda_sm20_sqrt_rn_f32_slowpath,@function
        .size           $__internal_0_$__cuda_sm20_sqrt_rn_f32_slowpath,(.L_x_23 - $__internal_0_$__cuda_sm20_sqrt_rn_f32_slowpath)
$__internal_0_$__cuda_sm20_sqrt_rn_f32_slowpath:
[----:B------:R-:W-:-:S13]  /*3260*/  LOP3.LUT P0, RZ, R2, 0x7fffffff, RZ, 0xc0, !PT ;  /* 0x7fffffff02ff7812 */ /* 0x000fda000780c0ff */
[----:B------:R-:W-:Y:S01]  /*3270*/  @!P0 IMAD.MOV.U32 R13, RZ, RZ, R2 ;  /* 0x000000ffff0d8224 */ /* 0x000fe200078e0002 */
[----:B------:R-:W-:Y:S06]  /*3280*/  @!P0 BRA `(.L_x_21) ;  /* 0x0000000000408947 */ /* 0x000fec0003800000 */
[----:B------:R-:W-:-:S13]  /*3290*/  FSETP.GEU.FTZ.AND P0, PT, R2, RZ, PT ;  /* 0x000000ff0200720b */ /* 0x000fda0003f1e000 */
[----:B------:R-:W-:Y:S01]  /*32a0*/  @!P0 IMAD.MOV.U32 R13, RZ, RZ, 0x7fffffff ;  /* 0x7fffffffff0d8424 */ /* 0x000fe200078e00ff */
[----:B------:R-:W-:Y:S06]  /*32b0*/  @!P0 BRA `(.L_x_21) ;  /* 0x0000000000348947 */ /* 0x000fec0003800000 */
[----:B------:R-:W-:-:S13]  /*32c0*/  FSETP.GTU.FTZ.AND P0, PT, |R2|, +INF , PT ;  /* 0x7f8000000200780b */ /* 0x000fda0003f1c200 */
[----:B------:R-:W-:Y:S01]  /*32d0*/  @P0 FADD.FTZ R13, R2, 1 ;  /* 0x3f800000020d0421 */ /* 0x000fe20000010000 */
[----:B------:R-:W-:Y:S06]  /*32e0*/  @P0 BRA `(.L_x_21) ;  /* 0x0000000000280947 */ /* 0x000fec0003800000 */
[----:B------:R-:W-:-:S13]  /*32f0*/  FSETP.NEU.FTZ.AND P0, PT, |R2|, +INF , PT ;  /* 0x7f8000000200780b */ /* 0x000fda0003f1d200 */
[----:B------:R-:W-:-:S04]  /*3300*/  @P0 FFMA R15, R2, 1.84467440737095516160e+19, RZ ;  /* 0x5f800000020f0823 */ /* 0x000fc800000000ff */
[----:B------:R-:W0:Y:S02]  /*3310*/  @P0 MUFU.RSQ R16, R15 ;  /* 0x0000000f00100308 */ /* 0x000e240000001400 */
[----:B0-----:R-:W-:Y:S01]  /*3320*/  @P0 FMUL.FTZ R18, R15, R16 ;  /* 0x000000100f120220 */ /* 0x001fe20000410000 */
[----:B------:R-:W-:-:S03]  /*3330*/  @P0 FMUL.FTZ R16, R16, 0.5 ;  /* 0x3f00000010100820 */ /* 0x000fc60000410000 */
[----:B------:R-:W-:-:S04]  /*3340*/  @P0 FADD.FTZ R13, -R18, -RZ ;  /* 0x800000ff120d0221 */ /* 0x000fc80000010100 */
[----:B------:R-:W-:Y:S01]  /*3350*/  @P0 FFMA R17, R18, R13, R15 ;  /* 0x0000000d12110223 */ /* 0x000fe2000000000f */
[----:B------:R-:W-:-:S03]  /*3360*/  @!P0 IMAD.MOV.U32 R13, RZ, RZ, R2 ;  /* 0x000000ffff0d8224 */ /* 0x000fc600078e0002 */
[----:B------:R-:W-:-:S04]  /*3370*/  @P0 FFMA R16, R17, R16, R18 ;  /* 0x0000001011100223 */ /* 0x000fc80000000012 */
[----:B------:R-:W-:-:S07]  /*3380*/  @P0 FMUL.FTZ R13, R16, 2.3283064365386962891e-10 ;  /* 0x2f800000100d0820 */ /* 0x000fce0000410000 */
.L_x_21:
[----:B------:R-:W-:Y:S02]  /*3390*/  IMAD.MOV.U32 R16, RZ, RZ, R19 ;  /* 0x000000ffff107224 */ /* 0x000fe400078e0013 */
[----:B------:R-:W-:-:S04]  /*33a0*/  IMAD.MOV.U32 R17, RZ, RZ, 0x0 ;  /* 0x00000000ff117424 */ /* 0x000fc800078e00ff */
[----:B------:R-:W-:Y:S05]  /*33b0*/  RET.REL.NODEC R16 `(MonteCarloKernel) ;  /* 0xffffffcc10107950 */ /* 0x000fea0003c3ffff */
.L_x_22:
[----:B------:R-:W-:-:S00]  /*33c0*/  BRA `(.L_x_22) ;  /* 0xfffffffc00fc7947 */ /* 0x000fc0000383ffff */
[----:B------:R-:W-:-:S00]  /*33d0*/  NOP ;  /* 0x0000000000007918 */ /* 0x000fc00000000000 */
        /* <DEDUP_REMOVED lines=10> */
.L_x_23:


//--------------------- .nv.global.init           --------------------------
	.section	.nv.global.init,"aw",@progbits
	.align	4
.nv.global.init:
	.type		mrg32k3aM1SubSeq,@object
	.size		mrg32k3aM1SubSeq,(mrg32k3aM2SubSeq - mrg32k3aM1SubSeq)
mrg32k3aM1SubSeq:
        /*0000*/ 	.byte	0x0b, 0xcc, 0xee, 0x04, 0x73, 0x29, 0x8b, 0x6f, 0xf6, 0x53, 0x03, 0xf6, 0x23, 0xf6, 0xea, 0xda
        /* <DEDUP_REMOVED lines=125> */
	.type		mrg32k3aM2SubSeq,@object
	.size		mrg32k3aM2SubSeq,(mrg32k3aM1 - mrg32k3aM2SubSeq)
mrg32k3aM2SubSeq:
        /* <DEDUP_REMOVED lines=126> */
	.type		mrg32k3aM1,@object
	.size		mrg32k3aM1,(mrg32k3aM1Seq - mrg32k3aM1)
mrg32k3aM1:
        /* <DEDUP_REMOVED lines=144> */
	.type		mrg32k3aM1Seq,@object
	.size		mrg32k3aM1Seq,(mrg32k3aM2 - mrg32k3aM1Seq)
mrg32k3aM1Seq:
        /* <DEDUP_REMOVED lines=144> */
	.type		mrg32k3aM2,@object
	.size		mrg32k3aM2,(mrg32k3aM2Seq - mrg32k3aM2)
mrg32k3aM2:
        /* <DEDUP_REMOVED lines=144> */
	.type		mrg32k3aM2Seq,@object
	.size		mrg32k3aM2Seq,(precalc_xorwow_matrix - mrg32k3aM2Seq)
mrg32k3aM2Seq:
        /* <DEDUP_REMOVED lines=144> */
	.type		precalc_xorwow_matrix,@object
	.size		precalc_xorwow_matrix,(precalc_xorwow_offset_matrix - precalc_xorwow_matrix)
precalc_xorwow_matrix:
        /* <DEDUP_REMOVED lines=6400> */
	.type		precalc_xorwow_offset_matrix,@object
	.size		precalc_xorwow_offset_matrix,(.L_1 - precalc_xorwow_offset_matrix)
precalc_xorwow_offset_matrix:
        /* <DEDUP_REMOVED lines=6400> */
.L_1:


//--------------------- .nv.shared.reserved.0     --------------------------
	.section	.nv.shared.reserved.0,"aw",@nobits
	.weak		__nv_reservedSMEM_offset_0_alias
	.size		__nv_reservedSMEM_offset_0_alias, 0, 64
	.other		__nv_reservedSMEM_offset_0_alias,@"STO_CUDA_RESERVED_SHARED STV_DEFAULT"
__nv_reservedSMEM_offset_0_alias:
	.zero		0
	.zero		64


//--------------------- .nv.constant0.MonteCarloKernel --------------------------
	.section	.nv.constant0.MonteCarloKernel,"a",@progbits
	.sectionflags	@""
	.align	4
.nv.constant0.MonteCarloKernel:
	.zero		936


//--------------------- SYMBOLS --------------------------

	.type		.nv.reservedSmem.offset0,@object
	.size		.nv.reservedSmem.offset0,0x4
